	.target	sm_90a

	.elftype	@"ET_EXEC"


//--------------------- .note.nv.tkinfo           --------------------------
	.section	.note.nv.tkinfo,"",@"SHT_NOTE"
	.sectionflags	@"SHF_NOTE_NV_TKINFO"
	.tkinfo
        /*0018*/ 	.word	0x00000002
        /*0030*/ 	.string	""
        /*0030*/ 	.string	"ptxas"
        /*0030*/ 	.string	"Cuda compilation tools, release 13.0, V13.0.88"
        /*0030*/ 	.string	"Build cuda_13.0.r13.0/compiler.36424714_0"
        /*0030*/ 	.string	"-arch sm_90a -m 64 "



//--------------------- .note.nv.cuinfo           --------------------------
	.section	.note.nv.cuinfo,"",@"SHT_NOTE"
	.sectionflags	@"SHF_NOTE_NV_CUINFO"
        /*0018*/ 	.short	0x0002
        /*001a*/ 	.short	0x005a
        /*001c*/ 	.short	0x0082
	.zero		2


//--------------------- .nv.info                  --------------------------
	.section	.nv.info,"",@"SHT_CUDA_INFO"
	.align	4


	//----- nvinfo : EIATTR_REGCOUNT
	.align		4
        /*0000*/ 	.byte	0x04, 0x2f
        /*0002*/ 	.short	(.L_15 - .L_14)
	.align		4
.L_14:
        /*0004*/ 	.word	index@(_ZN7cutlass13device_kernelINS_4gemm6kernel13GemmUniversalIN4cute5tupleIJiiiiEEENS1_10collective13CollectiveMmaINS1_34MainloopSm90TmaGmmaWarpSpecializedILi7ENS5_IJNS4_1CILi4EEENSA_ILi1EEESC_EEENS1_32KernelTmaWarpSpecializedPingpongEEENS5_IJNSA_ILi64EEESG_NSA_ILi128EEEEEENS_10bfloat16_tENS5_IJlSC_lEEESJ_SK_NS4_8TiledMMAINS4_8MMA_AtomIJNS4_4SM904GMMA27MMA_64x64x16_F32BF16BF16_SSILNSO_5MajorE0ELSQ_0ELNSO_7ScaleInE1ELSR_1EEEEEENS4_6LayoutINS5_IJSC_SC_SC_EEENS5_IJNSA_ILi0EEESW_SW_EEEEENS5_IJNS4_10UnderscoreESZ_SZ_EEEEENS4_13SM90_TMA_LOADENS4_14ComposedLayoutINS4_7SwizzleILi3ELi4ELi3EEENS4_18smem_ptr_flag_bitsILi16EEENSU_INS5_IJNSA_ILi8EEESG_EEENS5_IJSG_SC_EEEEEEEvNS4_8identityENS4_23SM90_TMA_LOAD_MULTICASTES1C_vS1D_EENS_8epilogue10collective6detail29Sm90TmaWarpSpecializedAdapterINS1H_15DefaultEpilogueISJ_SK_SK_NS1G_6thread17LinearCombinationISJ_Li1EffLNS1L_9ScaleType4KindE0ELNS_15FloatRoundStyleE2ESJ_EENS1_15EpilogueDefaultEEEEEvvEEEEvNT_6ParamsE)
        /*0008*/ 	.word	0x000000a8


	//----- nvinfo : EIATTR_FRAME_SIZE
	.align		4
.L_15:
        /*000c*/ 	.byte	0x04, 0x11
        /*000e*/ 	.short	(.L_17 - .L_16)
	.align		4
.L_16:
        /*0010*/ 	.word	index@(_ZN7cutlass13device_kernelINS_4gemm6kernel13GemmUniversalIN4cute5tupleIJiiiiEEENS1_10collective13CollectiveMmaINS1_34MainloopSm90TmaGmmaWarpSpecializedILi7ENS5_IJNS4_1CILi4EEENSA_ILi1EEESC_EEENS1_32KernelTmaWarpSpecializedPingpongEEENS5_IJNSA_ILi64EEESG_NSA_ILi128EEEEEENS_10bfloat16_tENS5_IJlSC_lEEESJ_SK_NS4_8TiledMMAINS4_8MMA_AtomIJNS4_4SM904GMMA27MMA_64x64x16_F32BF16BF16_SSILNSO_5MajorE0ELSQ_0ELNSO_7ScaleInE1ELSR_1EEEEEENS4_6LayoutINS5_IJSC_SC_SC_EEENS5_IJNSA_ILi0EEESW_SW_EEEEENS5_IJNS4_10UnderscoreESZ_SZ_EEEEENS4_13SM90_TMA_LOADENS4_14ComposedLayoutINS4_7SwizzleILi3ELi4ELi3EEENS4_18smem_ptr_flag_bitsILi16EEENSU_INS5_IJNSA_ILi8EEESG_EEENS5_IJSG_SC_EEEEEEEvNS4_8identityENS4_23SM90_TMA_LOAD_MULTICASTES1C_vS1D_EENS_8epilogue10collective6detail29Sm90TmaWarpSpecializedAdapterINS1H_15DefaultEpilogueISJ_SK_SK_NS1G_6thread17LinearCombinationISJ_Li1EffLNS1L_9ScaleType4KindE0ELNS_15FloatRoundStyleE2ESJ_EENS1_15EpilogueDefaultEEEEEvvEEEEvNT_6ParamsE)
        /*0014*/ 	.word	0x00000008


	//----- nvinfo : EIATTR_MIN_STACK_SIZE
	.align		4
.L_17:
        /*0018*/ 	.byte	0x04, 0x12
        /*001a*/ 	.short	(.L_19 - .L_18)
	.align		4
.L_18:
        /*001c*/ 	.word	index@(_ZN7cutlass13device_kernelINS_4gemm6kernel13GemmUniversalIN4cute5tupleIJiiiiEEENS1_10collective13CollectiveMmaINS1_34MainloopSm90TmaGmmaWarpSpecializedILi7ENS5_IJNS4_1CILi4EEENSA_ILi1EEESC_EEENS1_32KernelTmaWarpSpecializedPingpongEEENS5_IJNSA_ILi64EEESG_NSA_ILi128EEEEEENS_10bfloat16_tENS5_IJlSC_lEEESJ_SK_NS4_8TiledMMAINS4_8MMA_AtomIJNS4_4SM904GMMA27MMA_64x64x16_F32BF16BF16_SSILNSO_5MajorE0ELSQ_0ELNSO_7ScaleInE1ELSR_1EEEEEENS4_6LayoutINS5_IJSC_SC_SC_EEENS5_IJNSA_ILi0EEESW_SW_EEEEENS5_IJNS4_10UnderscoreESZ_SZ_EEEEENS4_13SM90_TMA_LOADENS4_14ComposedLayoutINS4_7SwizzleILi3ELi4ELi3EEENS4_18smem_ptr_flag_bitsILi16EEENSU_INS5_IJNSA_ILi8EEESG_EEENS5_IJSG_SC_EEEEEEEvNS4_8identityENS4_23SM90_TMA_LOAD_MULTICASTES1C_vS1D_EENS_8epilogue10collective6detail29Sm90TmaWarpSpecializedAdapterINS1H_15DefaultEpilogueISJ_SK_SK_NS1G_6thread17LinearCombinationISJ_Li1EffLNS1L_9ScaleType4KindE0ELNS_15FloatRoundStyleE2ESJ_EENS1_15EpilogueDefaultEEEEEvvEEEEvNT_6ParamsE)
        /*0020*/ 	.word	0x00000008
.L_19:


//--------------------- .nv.compat                --------------------------
	.section	.nv.compat,"",@"SHT_CUDA_COMPAT_INFO"
	.align	4
        /*0000*/ 	.byte	0x02, 0x09, 0x01, 0x00, 0x02, 0x02, 0x04, 0x00, 0x02, 0x05, 0x05, 0x00, 0x03, 0x07, 0x01, 0x01
        /*0010*/ 	.byte	0x02, 0x03, 0x01, 0x00, 0x02, 0x06, 0x01, 0x00, 0x04, 0x0b, 0x08, 0x00, 0x00, 0x00, 0x00, 0x00
        /*0020*/ 	.byte	0x00, 0x00, 0x00, 0x00


//--------------------- .nv.info._ZN7cutlass13device_kernelINS_4gemm6kernel13GemmUniversalIN4cute5tupleIJiiiiEEENS1_10collective13CollectiveMmaINS1_34MainloopSm90TmaGmmaWarpSpecializedILi7ENS5_IJNS4_1CILi4EEENSA_ILi1EEESC_EEENS1_32KernelTmaWarpSpecializedPingpongEEENS5_IJNSA_ILi64EEESG_NSA_ILi128EEEEEENS_10bfloat16_tENS5_IJlSC_lEEESJ_SK_NS4_8TiledMMAINS4_8MMA_AtomIJNS4_4SM904GMMA27MMA_64x64x16_F32BF16BF16_SSILNSO_5MajorE0ELSQ_0ELNSO_7ScaleInE1ELSR_1EEEEEENS4_6LayoutINS5_IJSC_SC_SC_EEENS5_IJNSA_ILi0EEESW_SW_EEEEENS5_IJNS4_10UnderscoreESZ_SZ_EEEEENS4_13SM90_TMA_LOADENS4_14ComposedLayoutINS4_7SwizzleILi3ELi4ELi3EEENS4_18smem_ptr_flag_bitsILi16EEENSU_INS5_IJNSA_ILi8EEESG_EEENS5_IJSG_SC_EEEEEEEvNS4_8identityENS4_23SM90_TMA_LOAD_MULTICASTES1C_vS1D_EENS_8epilogue10collective6detail29Sm90TmaWarpSpecializedAdapterINS1H_15DefaultEpilogueISJ_SK_SK_NS1G_6thread17LinearCombinationISJ_Li1EffLNS1L_9ScaleType4KindE0ELNS_15FloatRoundStyleE2ESJ_EENS1_15EpilogueDefaultEEEEEvvEEEEvNT_6ParamsE --------------------------
	.section	.nv.info._ZN7cutlass13device_kernelINS_4gemm6kernel13GemmUniversalIN4cute5tupleIJiiiiEEENS1_10collective13CollectiveMmaINS1_34MainloopSm90TmaGmmaWarpSpecializedILi7ENS5_IJNS4_1CILi4EEENSA_ILi1EEESC_EEENS1_32KernelTmaWarpSpecializedPingpongEEENS5_IJNSA_ILi64EEESG_NSA_ILi128EEEEEENS_10bfloat16_tENS5_IJlSC_lEEESJ_SK_NS4_8TiledMMAINS4_8MMA_AtomIJNS4_4SM904GMMA27MMA_64x64x16_F32BF16BF16_SSILNSO_5MajorE0ELSQ_0ELNSO_7ScaleInE1ELSR_1EEEEEENS4_6LayoutINS5_IJSC_SC_SC_EEENS5_IJNSA_ILi0EEESW_SW_EEEEENS5_IJNS4_10UnderscoreESZ_SZ_EEEEENS4_13SM90_TMA_LOADENS4_14ComposedLayoutINS4_7SwizzleILi3ELi4ELi3EEENS4_18smem_ptr_flag_bitsILi16EEENSU_INS5_IJNSA_ILi8EEESG_EEENS5_IJSG_SC_EEEEEEEvNS4_8identityENS4_23SM90_TMA_LOAD_MULTICASTES1C_vS1D_EENS_8epilogue10collective6detail29Sm90TmaWarpSpecializedAdapterINS1H_15DefaultEpilogueISJ_SK_SK_NS1G_6thread17LinearCombinationISJ_Li1EffLNS1L_9ScaleType4KindE0ELNS_15FloatRoundStyleE2ESJ_EENS1_15EpilogueDefaultEEEEEvvEEEEvNT_6ParamsE,"",@"SHT_CUDA_INFO"
	.sectionflags	@""
	.align	4


	//----- nvinfo : EIATTR_CUDA_API_VERSION
	.align		4
        /*0000*/ 	.byte	0x04, 0x37
        /*0002*/ 	.short	(.L_21 - .L_20)
.L_20:
        /*0004*/ 	.word	0x00000082


	//----- nvinfo : EIATTR_KPARAM_INFO
	.align		4
.L_21:
        /*0008*/ 	.byte	0x04, 0x17
        /*000a*/ 	.short	(.L_23 - .L_22)
.L_22:
        /*000c*/ 	.word	0x00000000
        /*0010*/ 	.short	0x0000
        /*0012*/ 	.short	0x0070
        /*0014*/ 	.byte	0x00, 0xf0, 0x01, 0x10


	//----- nvinfo : EIATTR_SPARSE_MMA_MASK
	.align		4
.L_23:
        /*0018*/ 	.byte	0x03, 0x50
        /*001a*/ 	.short	0x0000


	//----- nvinfo : EIATTR_MAXREG_COUNT
	.align		4
        /*001c*/ 	.byte	0x03, 0x1b
        /*001e*/ 	.short	0x00a8


	//----- nvinfo : EIATTR_NUM_BARRIERS
	.align		4
        /*0020*/ 	.byte	0x02, 0x4c
        /*0022*/ 	.byte	0x01
	.zero		1


	//----- nvinfo : EIATTR_EXTERNS
	.align		4
        /*0024*/ 	.byte	0x04, 0x0f
        /*0026*/ 	.short	(.L_25 - .L_24)


	//   ....[0]....
	.align		4
.L_24:
        /*0028*/ 	.word	index@(__assertfail)


	//----- nvinfo : EIATTR_ANNOTATIONS
	.align		4
.L_25:
        /*002c*/ 	.byte	0x04, 0x55
        /*002e*/ 	.short	(.L_27 - .L_26)


	//   ....[0]....
.L_26:
        /*0030*/ 	.word	0x00000001
        /*0034*/ 	.byte	0x30, 0x0e, 0x00, 0x00, 0x01, 0x00, 0x00, 0x00, 0x00, 0x15, 0x00, 0x00, 0x01, 0x00, 0x00, 0x00
        /*0044*/ 	.byte	0xd0, 0x49, 0x00, 0x00, 0x01, 0x00, 0x00, 0x00, 0xe0, 0x56, 0x00, 0x00


	//----- nvinfo : EIATTR_MERCURY_ISA_VERSION
	.align		4
.L_27:
        /*0050*/ 	.byte	0x03, 0x5f
        /*0052*/ 	.short	0x0101


	//----- nvinfo : EIATTR_INT_WARP_WIDE_INSTR_OFFSETS
	.align		4
        /*0054*/ 	.byte	0x04, 0x31
        /*0056*/ 	.short	(.L_29 - .L_28)


	//   ....[0]....
.L_28:
        /*0058*/ 	.word	0x00000560


	//   ....[1]....
        /*005c*/ 	.word	0x00000600


	//   ....[2]....
        /*0060*/ 	.word	0x00000620


	//   ....[3]....
        /*0064*/ 	.word	0x00000630


	//   ....[4]....
        /*0068*/ 	.word	0x00000680


	//   ....[5]....
        /*006c*/ 	.word	0x000006a0


	//   ....[6]....
        /*0070*/ 	.word	0x000007f0


	//   ....[7]....
        /*0074*/ 	.word	0x00000830


	//----- nvinfo : EIATTR_COOP_GROUP_MASK_REGIDS
	.align		4
.L_29:
        /*0078*/ 	.byte	0x04, 0x29
        /*007a*/ 	.short	(.L_31 - .L_30)


	//   ....[0]....
.L_30:
        /*007c*/ 	.word	0xffffffff


	//   ....[1]....
        /*0080*/ 	.word	0xffffffff


	//   ....[2]....
        /*0084*/ 	.word	0xffffffff


	//   ....[3]....
        /*0088*/ 	.word	0xffffffff


	//   ....[4]....
        /*008c*/ 	.word	0xffffffff


	//   ....[5]....
        /*0090*/ 	.word	0xffffffff


	//   ....[6]....
        /*0094*/ 	.word	0xffffffff


	//----- nvinfo : EIATTR_COOP_GROUP_INSTR_OFFSETS
	.align		4
.L_31:
        /*0098*/ 	.byte	0x04, 0x28
        /*009a*/ 	.short	(.L_33 - .L_32)


	//   ....[0]....
.L_32:
        /*009c*/ 	.word	0x00000070


	//   ....[1]....
        /*00a0*/ 	.word	0x00000080


	//   ....[2]....
        /*00a4*/ 	.word	0x00000140


	//   ....[3]....
        /*00a8*/ 	.word	0x00000330


	//   ....[4]....
        /*00ac*/ 	.word	0x00000370


	//   ....[5]....
        /*00b0*/ 	.word	0x000003b0


	//   ....[6]....
        /*00b4*/ 	.word	0x000009e0


	//----- nvinfo : EIATTR_REG_RECONFIG
	.align		4
.L_33:
        /*00b8*/ 	.byte	0x01, 0x54
	.zero		2


	//----- nvinfo : EIATTR_SYSCALL_OFFSETS
	.align		4
        /*00bc*/ 	.byte	0x04, 0x46
        /*00be*/ 	.short	(.L_35 - .L_34)


	//   ....[0]....
.L_34:
        /*00c0*/ 	.word	0x000019f0


	//----- nvinfo : EIATTR_MBARRIER_INSTR_OFFSETS
	.align		4
.L_35:
        /*00c4*/ 	.byte	0x04, 0x39
        /*00c6*/ 	.short	(.L_37 - .L_36)


	//   ....[0]....
.L_36:
        /*00c8*/ 	.word	0x00000240
        /*00cc*/ 	.word	0x000000ff
        /*00d0*/ 	.word	0x00000000
        /*00d4*/ 	.short	0x0100
        /*00d6*/ 	.byte	0x08
	.zero		1


	//   ....[1]....
        /*00d8*/ 	.word	0x00000250
        /*00dc*/ 	.word	0x000000ff
        /*00e0*/ 	.word	0x00000038
        /*00e4*/ 	.short	0x0100
        /*00e6*/ 	.byte	0x08
	.zero		1


	//   ....[2]....
        /*00e8*/ 	.word	0x00000260
        /*00ec*/ 	.word	0x000000ff
        /*00f0*/ 	.word	0x00000008
        /*00f4*/ 	.short	0x0100
        /*00f6*/ 	.byte	0x08
	.zero		1


	//   ....[3]....
        /*00f8*/ 	.word	0x00000270
        /*00fc*/ 	.word	0x000000ff
        /*0100*/ 	.word	0x00000040
        /*0104*/ 	.short	0x0100
        /*0106*/ 	.byte	0x08
	.zero		1


	//   ....[4]....
        /*0108*/ 	.word	0x00000280
        /*010c*/ 	.word	0x000000ff
        /*0110*/ 	.word	0x00000010
        /*0114*/ 	.short	0x0100
        /*0116*/ 	.byte	0x08
	.zero		1


	//   ....[5]....
        /*0118*/ 	.word	0x00000290
        /*011c*/ 	.word	0x000000ff
        /*0120*/ 	.word	0x00000048
        /*0124*/ 	.short	0x0100
        /*0126*/ 	.byte	0x08
	.zero		1


	//   ....[6]....
        /*0128*/ 	.word	0x000002a0
        /*012c*/ 	.word	0x000000ff
        /*0130*/ 	.word	0x00000018
        /*0134*/ 	.short	0x0100
        /*0136*/ 	.byte	0x08
	.zero		1


	//   ....[7]....
        /*0138*/ 	.word	0x000002b0
        /*013c*/ 	.word	0x000000ff
        /*0140*/ 	.word	0x00000050
        /*0144*/ 	.short	0x0100
        /*0146*/ 	.byte	0x08
	.zero		1


	//   ....[8]....
        /*0148*/ 	.word	0x000002c0
        /*014c*/ 	.word	0x000000ff
        /*0150*/ 	.word	0x00000020
        /*0154*/ 	.short	0x0100
        /*0156*/ 	.byte	0x08
	.zero		1


	//   ....[9]....
        /*0158*/ 	.word	0x000002d0
        /*015c*/ 	.word	0x000000ff
        /*0160*/ 	.word	0x00000058
        /*0164*/ 	.short	0x0100
        /*0166*/ 	.byte	0x08
	.zero		1


	//   ....[10]....
        /*0168*/ 	.word	0x000002e0
        /*016c*/ 	.word	0x000000ff
        /*0170*/ 	.word	0x00000028
        /*0174*/ 	.short	0x0100
        /*0176*/ 	.byte	0x08
	.zero		1


	//   ....[11]....
        /*0178*/ 	.word	0x000002f0
        /*017c*/ 	.word	0x000000ff
        /*0180*/ 	.word	0x00000060
        /*0184*/ 	.short	0x0100
        /*0186*/ 	.byte	0x08
	.zero		1


	//   ....[12]....
        /*0188*/ 	.word	0x00000300
        /*018c*/ 	.word	0x000000ff
        /*0190*/ 	.word	0x00000030
        /*0194*/ 	.short	0x0100
        /*0196*/ 	.byte	0x08
	.zero		1


	//   ....[13]....
        /*0198*/ 	.word	0x00000310
        /*019c*/ 	.word	0x000000ff
        /*01a0*/ 	.word	0x00000068
        /*01a4*/ 	.short	0x0100
        /*01a6*/ 	.byte	0x08
	.zero		1


	//   ....[14]....
        /*01a8*/ 	.word	0x00000860
        /*01ac*/ 	.word	0x000000ff
        /*01b0*/ 	.word	0x000000a0
        /*01b4*/ 	.short	0x0100
        /*01b6*/ 	.byte	0x08
	.zero		1


	//   ....[15]....
        /*01b8*/ 	.word	0x00000900
        /*01bc*/ 	.word	0x000000ff
        /*01c0*/ 	.word	0x000000a8
        /*01c4*/ 	.short	0x0100
        /*01c6*/ 	.byte	0x08
	.zero		1


	//   ....[16]....
        /*01c8*/ 	.word	0x00000960
        /*01cc*/ 	.word	0x000000ff
        /*01d0*/ 	.word	0x00000080
        /*01d4*/ 	.short	0x0100
        /*01d6*/ 	.byte	0x09
	.zero		1


	//   ....[17]....
        /*01d8*/ 	.word	0x00000970
        /*01dc*/ 	.word	0x000000ff
        /*01e0*/ 	.word	0x00000088
        /*01e4*/ 	.short	0x0100
        /*01e6*/ 	.byte	0x09
	.zero		1


	//   ....[18]....
        /*01e8*/ 	.word	0x00000980
        /*01ec*/ 	.word	0x000000ff
        /*01f0*/ 	.word	0x00000090
        /*01f4*/ 	.short	0x0100
        /*01f6*/ 	.byte	0x09
	.zero		1


	//   ....[19]....
        /*01f8*/ 	.word	0x00000990
        /*01fc*/ 	.word	0x000000ff
        /*0200*/ 	.word	0x00000098
        /*0204*/ 	.short	0x0100
        /*0206*/ 	.byte	0x09
	.zero		1


	//   ....[20]....
        /*0208*/ 	.word	0x000018b0
        /*020c*/ 	.word	0x000000ff
        /*0210*/ 	.word	0xfffffff8
        /*0214*/ 	.short	0x010a
        /*0216*/ 	.byte	0x2b
	.zero		1


	//   ....[21]....
        /*0218*/ 	.word	0x00001a70
        /*021c*/ 	.word	0x00000003
        /*0220*/ 	.word	0x00000000
        /*0224*/ 	.short	0x010a
        /*0226*/ 	.byte	0x3f
	.zero		1


	//   ....[22]....
        /*0228*/ 	.word	0x00001ab0
        /*022c*/ 	.word	0x00000003
        /*0230*/ 	.word	0x00000000
        /*0234*/ 	.short	0x010a
        /*0236*/ 	.byte	0x3f
	.zero		1


	//   ....[23]....
        /*0238*/ 	.word	0x00001f70
        /*023c*/ 	.word	0x000000ff
        /*0240*/ 	.word	0x00000000
        /*0244*/ 	.short	0x010a
        /*0246*/ 	.byte	0x04
	.zero		1


	//   ....[24]....
        /*0248*/ 	.word	0x00001fb0
        /*024c*/ 	.word	0x000000ff
        /*0250*/ 	.word	0x00000000
        /*0254*/ 	.short	0x010a
        /*0256*/ 	.byte	0x04
	.zero		1


	//   ....[25]....
        /*0258*/ 	.word	0x000023d0
        /*025c*/ 	.word	0x00000005
        /*0260*/ 	.word	0x00000000
        /*0264*/ 	.short	0x0101
        /*0266*/ 	.byte	0x3f
	.zero		1


	//   ....[26]....
        /*0268*/ 	.word	0x000024e0
        /*026c*/ 	.word	0x00000003
        /*0270*/ 	.word	0x00000000
        /*0274*/ 	.short	0x0101
        /*0276*/ 	.byte	0x30
	.zero		1


	//   ....[27]....
        /*0278*/ 	.word	0x00002610
        /*027c*/ 	.word	0x00000000
        /*0280*/ 	.word	0x00000000
        /*0284*/ 	.short	0x0101
        /*0286*/ 	.byte	0x3f
	.zero		1


	//   ....[28]....
        /*0288*/ 	.word	0x00002690
        /*028c*/ 	.word	0x000000ff
        /*0290*/ 	.word	0x00000008
        /*0294*/ 	.short	0x010a
        /*0296*/ 	.byte	0x2b
	.zero		1


	//   ....[29]....
        /*0298*/ 	.word	0x00004a10
        /*029c*/ 	.word	0x00000000
        /*02a0*/ 	.word	0x00000000
        /*02a4*/ 	.short	0x0101
        /*02a6*/ 	.byte	0x30
	.zero		1


	//   ....[30]....
        /*02a8*/ 	.word	0x00005370
        /*02ac*/ 	.word	0x0000000d
        /*02b0*/ 	.word	0x00000038
        /*02b4*/ 	.short	0x010a
        /*02b6*/ 	.byte	0x3f
	.zero		1


	//   ....[31]....
        /*02b8*/ 	.word	0x00005840
        /*02bc*/ 	.word	0x00000006
        /*02c0*/ 	.word	0x000000a8
        /*02c4*/ 	.short	0x0101
        /*02c6*/ 	.byte	0x3f
	.zero		1


	//   ....[32]....
        /*02c8*/ 	.word	0x00005f60
        /*02cc*/ 	.word	0x00000007
        /*02d0*/ 	.word	0x00000000
        /*02d4*/ 	.short	0x010a
        /*02d6*/ 	.byte	0x3f
	.zero		1


	//   ....[33]....
        /*02d8*/ 	.word	0x00005fe0
        /*02dc*/ 	.word	0x00000006
        /*02e0*/ 	.word	0x00000000
        /*02e4*/ 	.short	0x010a
        /*02e6*/ 	.byte	0x3f
	.zero		1


	//   ....[34]....
        /*02e8*/ 	.word	0x00006070
        /*02ec*/ 	.word	0x00000007
        /*02f0*/ 	.word	0x00000000
        /*02f4*/ 	.short	0x010a
        /*02f6*/ 	.byte	0x3f
	.zero		1


	//   ....[35]....
        /*02f8*/ 	.word	0x00006100
        /*02fc*/ 	.word	0x00000006
        /*0300*/ 	.word	0x00000000
        /*0304*/ 	.short	0x010a
        /*0306*/ 	.byte	0x3f
	.zero		1


	//   ....[36]....
        /*0308*/ 	.word	0x00006190
        /*030c*/ 	.word	0x00000007
        /*0310*/ 	.word	0x00000000
        /*0314*/ 	.short	0x010a
        /*0316*/ 	.byte	0x3f
	.zero		1


	//   ....[37]....
        /*0318*/ 	.word	0x00006220
        /*031c*/ 	.word	0x00000006
        /*0320*/ 	.word	0x00000000
        /*0324*/ 	.short	0x010a
        /*0326*/ 	.byte	0x3f
	.zero		1


	//   ....[38]....
        /*0328*/ 	.word	0x000062b0
        /*032c*/ 	.word	0x00000005
        /*0330*/ 	.word	0x00000000
        /*0334*/ 	.short	0x010a
        /*0336*/ 	.byte	0x3f
	.zero		1


	//   ....[39]....
        /*0338*/ 	.word	0x00006320
        /*033c*/ 	.word	0x00000003
        /*0340*/ 	.word	0xfffffff8
        /*0344*/ 	.short	0x010a
        /*0346*/ 	.byte	0x3f
	.zero		1


	//   ....[40]....
        /*0348*/ 	.word	0x00006370
        /*034c*/ 	.word	0x00000003
        /*0350*/ 	.word	0x00000000
        /*0354*/ 	.short	0x010a
        /*0356*/ 	.byte	0x3f
	.zero		1


	//   ....[41]....
        /*0358*/ 	.word	0x000063d0
        /*035c*/ 	.word	0x00000005
        /*0360*/ 	.word	0x00000000
        /*0364*/ 	.short	0x010a
        /*0366*/ 	.byte	0x3f
	.zero		1


	//   ....[42]....
        /*0368*/ 	.word	0x00006430
        /*036c*/ 	.word	0x00000003
        /*0370*/ 	.word	0x00000008
        /*0374*/ 	.short	0x010a
        /*0376*/ 	.byte	0x3f
	.zero		1


	//   ....[43]....
        /*0378*/ 	.word	0x00006500
        /*037c*/ 	.word	0x0000000d
        /*0380*/ 	.word	0x00000038
        /*0384*/ 	.short	0x010a
        /*0386*/ 	.byte	0x3f
	.zero		1


	//   ....[44]....
        /*0388*/ 	.word	0x000065d0
        /*038c*/ 	.word	0x00000007
        /*0390*/ 	.word	0x00000000
        /*0394*/ 	.short	0x010a
        /*0396*/ 	.byte	0x3f
	.zero		1


	//   ....[45]....
        /*0398*/ 	.word	0x00006620
        /*039c*/ 	.word	0x00000006
        /*03a0*/ 	.word	0x00000000
        /*03a4*/ 	.short	0x010a
        /*03a6*/ 	.byte	0x3f
	.zero		1


	//   ....[46]....
        /*03a8*/ 	.word	0x00006670
        /*03ac*/ 	.word	0x00000007
        /*03b0*/ 	.word	0x00000000
        /*03b4*/ 	.short	0x010a
        /*03b6*/ 	.byte	0x3f
	.zero		1


	//   ....[47]....
        /*03b8*/ 	.word	0x000066c0
        /*03bc*/ 	.word	0x00000006
        /*03c0*/ 	.word	0x00000000
        /*03c4*/ 	.short	0x010a
        /*03c6*/ 	.byte	0x3f
	.zero		1


	//   ....[48]....
        /*03c8*/ 	.word	0x00006710
        /*03cc*/ 	.word	0x00000007
        /*03d0*/ 	.word	0x00000000
        /*03d4*/ 	.short	0x010a
        /*03d6*/ 	.byte	0x3f
	.zero		1


	//   ....[49]....
        /*03d8*/ 	.word	0x00006760
        /*03dc*/ 	.word	0x00000006
        /*03e0*/ 	.word	0x00000000
        /*03e4*/ 	.short	0x010a
        /*03e6*/ 	.byte	0x3f
	.zero		1


	//----- nvinfo : EIATTR_NUM_MBARRIERS
	.align		4
.L_37:
        /*03e8*/ 	.byte	0x03, 0x38
        /*03ea*/ 	.short	0x0014


	//----- nvinfo : EIATTR_EXIT_INSTR_OFFSETS
	.align		4
        /*03ec*/ 	.byte	0x04, 0x1c
        /*03ee*/ 	.short	(.L_39 - .L_38)


	//   ....[0]....
.L_38:
        /*03f0*/ 	.word	0x00001490


	//   ....[1]....
        /*03f4*/ 	.word	0x000014f0


	//   ....[2]....
        /*03f8*/ 	.word	0x00005050


	//   ....[3]....
        /*03fc*/ 	.word	0x00005080


	//   ....[4]....
        /*0400*/ 	.word	0x00006300


	//----- nvinfo : EIATTR_MAX_THREADS
	.align		4
.L_39:
        /*0404*/ 	.byte	0x04, 0x05
        /*0406*/ 	.short	(.L_41 - .L_40)
.L_40:
        /*0408*/ 	.word	0x00000180
        /*040c*/ 	.word	0x00000001
        /*0410*/ 	.word	0x00000001


	//----- nvinfo : EIATTR_CRS_STACK_SIZE
	.align		4
.L_41:
        /*0414*/ 	.byte	0x04, 0x1e
        /*0416*/ 	.short	(.L_43 - .L_42)
.L_42:
        /*0418*/ 	.word	0x00000000


	//----- nvinfo : EIATTR_CBANK_PARAM_SIZE
	.align		4
.L_43:
        /*041c*/ 	.byte	0x03, 0x19
        /*041e*/ 	.short	0x0470


	//----- nvinfo : EIATTR_PARAM_CBANK
	.align		4
        /*0420*/ 	.byte	0x04, 0x0a
        /*0422*/ 	.short	(.L_45 - .L_44)
	.align		4
.L_44:
        /*0424*/ 	.word	index@(.nv.constant0._ZN7cutlass13device_kernelINS_4gemm6kernel13GemmUniversalIN4cute5tupleIJiiiiEEENS1_10collective13CollectiveMmaINS1_34MainloopSm90TmaGmmaWarpSpecializedILi7ENS5_IJNS4_1CILi4EEENSA_ILi1EEESC_EEENS1_32KernelTmaWarpSpecializedPingpongEEENS5_IJNSA_ILi64EEESG_NSA_ILi128EEEEEENS_10bfloat16_tENS5_IJlSC_lEEESJ_SK_NS4_8TiledMMAINS4_8MMA_AtomIJNS4_4SM904GMMA27MMA_64x64x16_F32BF16BF16_SSILNSO_5MajorE0ELSQ_0ELNSO_7ScaleInE1ELSR_1EEEEEENS4_6LayoutINS5_IJSC_SC_SC_EEENS5_IJNSA_ILi0EEESW_SW_EEEEENS5_IJNS4_10UnderscoreESZ_SZ_EEEEENS4_13SM90_TMA_LOADENS4_14ComposedLayoutINS4_7SwizzleILi3ELi4ELi3EEENS4_18smem_ptr_flag_bitsILi16EEENSU_INS5_IJNSA_ILi8EEESG_EEENS5_IJSG_SC_EEEEEEEvNS4_8identityENS4_23SM90_TMA_LOAD_MULTICASTES1C_vS1D_EENS_8epilogue10collective6detail29Sm90TmaWarpSpecializedAdapterINS1H_15DefaultEpilogueISJ_SK_SK_NS1G_6thread17LinearCombinationISJ_Li1EffLNS1L_9ScaleType4KindE0ELNS_15FloatRoundStyleE2ESJ_EENS1_15EpilogueDefaultEEEEEvvEEEEvNT_6ParamsE)
        /*0428*/ 	.short	0x0210
        /*042a*/ 	.short	0x0470


	//----- nvinfo : EIATTR_SW_WAR
	.align		4
.L_45:
        /*042c*/ 	.byte	0x04, 0x36
        /*042e*/ 	.short	(.L_47 - .L_46)
.L_46:
        /*0430*/ 	.word	0x00000008
.L_47:


//--------------------- .nv.callgraph             --------------------------
	.section	.nv.callgraph,"",@"SHT_CUDA_CALLGRAPH"
	.align	4
	.sectionentsize	8
	.align		4
        /*0000*/ 	.word	0x00000000
	.align		4
        /*0004*/ 	.word	0xffffffff
	.align		4
        /*0008*/ 	.word	index@(_ZN7cutlass13device_kernelINS_4gemm6kernel13GemmUniversalIN4cute5tupleIJiiiiEEENS1_10collective13CollectiveMmaINS1_34MainloopSm90TmaGmmaWarpSpecializedILi7ENS5_IJNS4_1CILi4EEENSA_ILi1EEESC_EEENS1_32KernelTmaWarpSpecializedPingpongEEENS5_IJNSA_ILi64EEESG_NSA_ILi128EEEEEENS_10bfloat16_tENS5_IJlSC_lEEESJ_SK_NS4_8TiledMMAINS4_8MMA_AtomIJNS4_4SM904GMMA27MMA_64x64x16_F32BF16BF16_SSILNSO_5MajorE0ELSQ_0ELNSO_7ScaleInE1ELSR_1EEEEEENS4_6LayoutINS5_IJSC_SC_SC_EEENS5_IJNSA_ILi0EEESW_SW_EEEEENS5_IJNS4_10UnderscoreESZ_SZ_EEEEENS4_13SM90_TMA_LOADENS4_14ComposedLayoutINS4_7SwizzleILi3ELi4ELi3EEENS4_18smem_ptr_flag_bitsILi16EEENSU_INS5_IJNSA_ILi8EEESG_EEENS5_IJSG_SC_EEEEEEEvNS4_8identityENS4_23SM90_TMA_LOAD_MULTICASTES1C_vS1D_EENS_8epilogue10collective6detail29Sm90TmaWarpSpecializedAdapterINS1H_15DefaultEpilogueISJ_SK_SK_NS1G_6thread17LinearCombinationISJ_Li1EffLNS1L_9ScaleType4KindE0ELNS_15FloatRoundStyleE2ESJ_EENS1_15EpilogueDefaultEEEEEvvEEEEvNT_6ParamsE)
	.align		4
        /*000c*/ 	.word	index@(__assertfail)
	.align		4
        /*0010*/ 	.word	0x00000000
	.align		4
        /*0014*/ 	.word	0xfffffffe
	.align		4
        /*0018*/ 	.word	0x00000000
	.align		4
        /*001c*/ 	.word	0xfffffffd
	.align		4
        /*0020*/ 	.word	0x00000000
	.align		4
        /*0024*/ 	.word	0xfffffffc


//--------------------- .nv.constant4             --------------------------
	.section	.nv.constant4,"a",@progbits
	.align	8
	.align		8
.nv.constant4:
        /*0000*/ 	.dword	__assertfail
	.align		8
        /*0008*/ 	.dword	__unnamed_1
	.align		8
        /*0010*/ 	.dword	_ZN40_INTERNAL_cc56324d_4_k_cu_66b68e7e_181194cuda3std3__45__cpo5beginE
	.align		8
        /*0018*/ 	.dword	_ZN40_INTERNAL_cc56324d_4_k_cu_66b68e7e_181194cuda3std3__45__cpo3endE
	.align		8
        /*0020*/ 	.dword	_ZN40_INTERNAL_cc56324d_4_k_cu_66b68e7e_181194cuda3std3__45__cpo6cbeginE
	.align		8
        /*0028*/ 	.dword	_ZN40_INTERNAL_cc56324d_4_k_cu_66b68e7e_181194cuda3std3__45__cpo4cendE
	.align		8
        /*0030*/ 	.dword	_ZN40_INTERNAL_cc56324d_4_k_cu_66b68e7e_181194cuda3std3__442_GLOBAL__N__cc56324d_4_k_cu_66b68e7e_181196ignoreE
	.align		8
        /*0038*/ 	.dword	_ZN40_INTERNAL_cc56324d_4_k_cu_66b68e7e_181194cuda3std3__419piecewise_constructE
	.align		8
        /*0040*/ 	.dword	_ZN40_INTERNAL_cc56324d_4_k_cu_66b68e7e_181194cuda3std3__48in_placeE
	.align		8
        /*0048*/ 	.dword	_ZN40_INTERNAL_cc56324d_4_k_cu_66b68e7e_181194cuda3std6ranges3__45__cpo4swapE
	.align		8
        /*0050*/ 	.dword	_ZN40_INTERNAL_cc56324d_4_k_cu_66b68e7e_181194cuda3std6ranges3__45__cpo9iter_moveE
	.align		8
        /*0058*/ 	.dword	_ZN40_INTERNAL_cc56324d_4_k_cu_66b68e7e_181194cute7productE
	.align		8
        /*0060*/ 	.dword	_ZN40_INTERNAL_cc56324d_4_k_cu_66b68e7e_181194cute1_E
	.align		8
        /*0068*/ 	.dword	$str$22
	.align		8
        /*0070*/ 	.dword	$str$23


//--------------------- .text._ZN7cutlass13device_kernelINS_4gemm6kernel13GemmUniversalIN4cute5tupleIJiiiiEEENS1_10collective13CollectiveMmaINS1_34MainloopSm90TmaGmmaWarpSpecializedILi7ENS5_IJNS4_1CILi4EEENSA_ILi1EEESC_EEENS1_32KernelTmaWarpSpecializedPingpongEEENS5_IJNSA_ILi64EEESG_NSA_ILi128EEEEEENS_10bfloat16_tENS5_IJlSC_lEEESJ_SK_NS4_8TiledMMAINS4_8MMA_AtomIJNS4_4SM904GMMA27MMA_64x64x16_F32BF16BF16_SSILNSO_5MajorE0ELSQ_0ELNSO_7ScaleInE1ELSR_1EEEEEENS4_6LayoutINS5_IJSC_SC_SC_EEENS5_IJNSA_ILi0EEESW_SW_EEEEENS5_IJNS4_10UnderscoreESZ_SZ_EEEEENS4_13SM90_TMA_LOADENS4_14ComposedLayoutINS4_7SwizzleILi3ELi4ELi3EEENS4_18smem_ptr_flag_bitsILi16EEENSU_INS5_IJNSA_ILi8EEESG_EEENS5_IJSG_SC_EEEEEEEvNS4_8identityENS4_23SM90_TMA_LOAD_MULTICASTES1C_vS1D_EENS_8epilogue10collective6detail29Sm90TmaWarpSpecializedAdapterINS1H_15DefaultEpilogueISJ_SK_SK_NS1G_6thread17LinearCombinationISJ_Li1EffLNS1L_9ScaleType4KindE0ELNS_15FloatRoundStyleE2ESJ_EENS1_15EpilogueDefaultEEEEEvvEEEEvNT_6ParamsE --------------------------
	.section	.text._ZN7cutlass13device_kernelINS_4gemm6kernel13GemmUniversalIN4cute5tupleIJiiiiEEENS1_10collective13CollectiveMmaINS1_34MainloopSm90TmaGmmaWarpSpecializedILi7ENS5_IJNS4_1CILi4EEENSA_ILi1EEESC_EEENS1_32KernelTmaWarpSpecializedPingpongEEENS5_IJNSA_ILi64EEESG_NSA_ILi128EEEEEENS_10bfloat16_tENS5_IJlSC_lEEESJ_SK_NS4_8TiledMMAINS4_8MMA_AtomIJNS4_4SM904GMMA27MMA_64x64x16_F32BF16BF16_SSILNSO_5MajorE0ELSQ_0ELNSO_7ScaleInE1ELSR_1EEEEEENS4_6LayoutINS5_IJSC_SC_SC_EEENS5_IJNSA_ILi0EEESW_SW_EEEEENS5_IJNS4_10UnderscoreESZ_SZ_EEEEENS4_13SM90_TMA_LOADENS4_14ComposedLayoutINS4_7SwizzleILi3ELi4ELi3EEENS4_18smem_ptr_flag_bitsILi16EEENSU_INS5_IJNSA_ILi8EEESG_EEENS5_IJSG_SC_EEEEEEEvNS4_8identityENS4_23SM90_TMA_LOAD_MULTICASTES1C_vS1D_EENS_8epilogue10collective6detail29Sm90TmaWarpSpecializedAdapterINS1H_15DefaultEpilogueISJ_SK_SK_NS1G_6thread17LinearCombinationISJ_Li1EffLNS1L_9ScaleType4KindE0ELNS_15FloatRoundStyleE2ESJ_EENS1_15EpilogueDefaultEEEEEvvEEEEvNT_6ParamsE,"ax",@progbits
	.align	128
.text._ZN7cutlass13device_kernelINS_4gemm6kernel13GemmUniversalIN4cute5tupleIJiiiiEEENS1_10collective13CollectiveMmaINS1_34MainloopSm90TmaGmmaWarpSpecializedILi7ENS5_IJNS4_1CILi4EEENSA_ILi1EEESC_EEENS1_32KernelTmaWarpSpecializedPingpongEEENS5_IJNSA_ILi64EEESG_NSA_ILi128EEEEEENS_10bfloat16_tENS5_IJlSC_lEEESJ_SK_NS4_8TiledMMAINS4_8MMA_AtomIJNS4_4SM904GMMA27MMA_64x64x16_F32BF16BF16_SSILNSO_5MajorE0ELSQ_0ELNSO_7ScaleInE1ELSR_1EEEEEENS4_6LayoutINS5_IJSC_SC_SC_EEENS5_IJNSA_ILi0EEESW_SW_EEEEENS5_IJNS4_10UnderscoreESZ_SZ_EEEEENS4_13SM90_TMA_LOADENS4_14ComposedLayoutINS4_7SwizzleILi3ELi4ELi3EEENS4_18smem_ptr_flag_bitsILi16EEENSU_INS5_IJNSA_ILi8EEESG_EEENS5_IJSG_SC_EEEEEEEvNS4_8identityENS4_23SM90_TMA_LOAD_MULTICASTES1C_vS1D_EENS_8epilogue10collective6detail29Sm90TmaWarpSpecializedAdapterINS1H_15DefaultEpilogueISJ_SK_SK_NS1G_6thread17LinearCombinationISJ_Li1EffLNS1L_9ScaleType4KindE0ELNS_15FloatRoundStyleE2ESJ_EENS1_15EpilogueDefaultEEEEEvvEEEEvNT_6ParamsE:
        .type           _ZN7cutlass13device_kernelINS_4gemm6kernel13GemmUniversalIN4cute5tupleIJiiiiEEENS1_10collective13CollectiveMmaINS1_34MainloopSm90TmaGmmaWarpSpecializedILi7ENS5_IJNS4_1CILi4EEENSA_ILi1EEESC_EEENS1_32KernelTmaWarpSpecializedPingpongEEENS5_IJNSA_ILi64EEESG_NSA_ILi128EEEEEENS_10bfloat16_tENS5_IJlSC_lEEESJ_SK_NS4_8TiledMMAINS4_8MMA_AtomIJNS4_4SM904GMMA27MMA_64x64x16_F32BF16BF16_SSILNSO_5MajorE0ELSQ_0ELNSO_7ScaleInE1ELSR_1EEEEEENS4_6LayoutINS5_IJSC_SC_SC_EEENS5_IJNSA_ILi0EEESW_SW_EEEEENS5_IJNS4_10UnderscoreESZ_SZ_EEEEENS4_13SM90_TMA_LOADENS4_14ComposedLayoutINS4_7SwizzleILi3ELi4ELi3EEENS4_18smem_ptr_flag_bitsILi16EEENSU_INS5_IJNSA_ILi8EEESG_EEENS5_IJSG_SC_EEEEEEEvNS4_8identityENS4_23SM90_TMA_LOAD_MULTICASTES1C_vS1D_EENS_8epilogue10collective6detail29Sm90TmaWarpSpecializedAdapterINS1H_15DefaultEpilogueISJ_SK_SK_NS1G_6thread17LinearCombinationISJ_Li1EffLNS1L_9ScaleType4KindE0ELNS_15FloatRoundStyleE2ESJ_EENS1_15EpilogueDefaultEEEEEvvEEEEvNT_6ParamsE,@function
        .size           _ZN7cutlass13device_kernelINS_4gemm6kernel13GemmUniversalIN4cute5tupleIJiiiiEEENS1_10collective13CollectiveMmaINS1_34MainloopSm90TmaGmmaWarpSpecializedILi7ENS5_IJNS4_1CILi4EEENSA_ILi1EEESC_EEENS1_32KernelTmaWarpSpecializedPingpongEEENS5_IJNSA_ILi64EEESG_NSA_ILi128EEEEEENS_10bfloat16_tENS5_IJlSC_lEEESJ_SK_NS4_8TiledMMAINS4_8MMA_AtomIJNS4_4SM904GMMA27MMA_64x64x16_F32BF16BF16_SSILNSO_5MajorE0ELSQ_0ELNSO_7ScaleInE1ELSR_1EEEEEENS4_6LayoutINS5_IJSC_SC_SC_EEENS5_IJNSA_ILi0EEESW_SW_EEEEENS5_IJNS4_10UnderscoreESZ_SZ_EEEEENS4_13SM90_TMA_LOADENS4_14ComposedLayoutINS4_7SwizzleILi3ELi4ELi3EEENS4_18smem_ptr_flag_bitsILi16EEENSU_INS5_IJNSA_ILi8EEESG_EEENS5_IJSG_SC_EEEEEEEvNS4_8identityENS4_23SM90_TMA_LOAD_MULTICASTES1C_vS1D_EENS_8epilogue10collective6detail29Sm90TmaWarpSpecializedAdapterINS1H_15DefaultEpilogueISJ_SK_SK_NS1G_6thread17LinearCombinationISJ_Li1EffLNS1L_9ScaleType4KindE0ELNS_15FloatRoundStyleE2ESJ_EENS1_15EpilogueDefaultEEEEEvvEEEEvNT_6ParamsE,(.L_x_145 - _ZN7cutlass13device_kernelINS_4gemm6kernel13GemmUniversalIN4cute5tupleIJiiiiEEENS1_10collective13CollectiveMmaINS1_34MainloopSm90TmaGmmaWarpSpecializedILi7ENS5_IJNS4_1CILi4EEENSA_ILi1EEESC_EEENS1_32KernelTmaWarpSpecializedPingpongEEENS5_IJNSA_ILi64EEESG_NSA_ILi128EEEEEENS_10bfloat16_tENS5_IJlSC_lEEESJ_SK_NS4_8TiledMMAINS4_8MMA_AtomIJNS4_4SM904GMMA27MMA_64x64x16_F32BF16BF16_SSILNSO_5MajorE0ELSQ_0ELNSO_7ScaleInE1ELSR_1EEEEEENS4_6LayoutINS5_IJSC_SC_SC_EEENS5_IJNSA_ILi0EEESW_SW_EEEEENS5_IJNS4_10UnderscoreESZ_SZ_EEEEENS4_13SM90_TMA_LOADENS4_14ComposedLayoutINS4_7SwizzleILi3ELi4ELi3EEENS4_18smem_ptr_flag_bitsILi16EEENSU_INS5_IJNSA_ILi8EEESG_EEENS5_IJSG_SC_EEEEEEEvNS4_8identityENS4_23SM90_TMA_LOAD_MULTICASTES1C_vS1D_EENS_8epilogue10collective6detail29Sm90TmaWarpSpecializedAdapterINS1H_15DefaultEpilogueISJ_SK_SK_NS1G_6thread17LinearCombinationISJ_Li1EffLNS1L_9ScaleType4KindE0ELNS_15FloatRoundStyleE2ESJ_EENS1_15EpilogueDefaultEEEEEvvEEEEvNT_6ParamsE)
        .other          _ZN7cutlass13device_kernelINS_4gemm6kernel13GemmUniversalIN4cute5tupleIJiiiiEEENS1_10collective13CollectiveMmaINS1_34MainloopSm90TmaGmmaWarpSpecializedILi7ENS5_IJNS4_1CILi4EEENSA_ILi1EEESC_EEENS1_32KernelTmaWarpSpecializedPingpongEEENS5_IJNSA_ILi64EEESG_NSA_ILi128EEEEEENS_10bfloat16_tENS5_IJlSC_lEEESJ_SK_NS4_8TiledMMAINS4_8MMA_AtomIJNS4_4SM904GMMA27MMA_64x64x16_F32BF16BF16_SSILNSO_5MajorE0ELSQ_0ELNSO_7ScaleInE1ELSR_1EEEEEENS4_6LayoutINS5_IJSC_SC_SC_EEENS5_IJNSA_ILi0EEESW_SW_EEEEENS5_IJNS4_10UnderscoreESZ_SZ_EEEEENS4_13SM90_TMA_LOADENS4_14ComposedLayoutINS4_7SwizzleILi3ELi4ELi3EEENS4_18smem_ptr_flag_bitsILi16EEENSU_INS5_IJNSA_ILi8EEESG_EEENS5_IJSG_SC_EEEEEEEvNS4_8identityENS4_23SM90_TMA_LOAD_MULTICASTES1C_vS1D_EENS_8epilogue10collective6detail29Sm90TmaWarpSpecializedAdapterINS1H_15DefaultEpilogueISJ_SK_SK_NS1G_6thread17LinearCombinationISJ_Li1EffLNS1L_9ScaleType4KindE0ELNS_15FloatRoundStyleE2ESJ_EENS1_15EpilogueDefaultEEEEEvvEEEEvNT_6ParamsE,@"STO_CUDA_ENTRY STV_DEFAULT"
_ZN7cutlass13device_kernelINS_4gemm6kernel13GemmUniversalIN4cute5tupleIJiiiiEEENS1_10collective13CollectiveMmaINS1_34MainloopSm90TmaGmmaWarpSpecializedILi7ENS5_IJNS4_1CILi4EEENSA_ILi1EEESC_EEENS1_32KernelTmaWarpSpecializedPingpongEEENS5_IJNSA_ILi64EEESG_NSA_ILi128EEEEEENS_10bfloat16_tENS5_IJlSC_lEEESJ_SK_NS4_8TiledMMAINS4_8MMA_AtomIJNS4_4SM904GMMA27MMA_64x64x16_F32BF16BF16_SSILNSO_5MajorE0ELSQ_0ELNSO_7ScaleInE1ELSR_1EEEEEENS4_6LayoutINS5_IJSC_SC_SC_EEENS5_IJNSA_ILi0EEESW_SW_EEEEENS5_IJNS4_10UnderscoreESZ_SZ_EEEEENS4_13SM90_TMA_LOADENS4_14ComposedLayoutINS4_7SwizzleILi3ELi4ELi3EEENS4_18smem_ptr_flag_bitsILi16EEENSU_INS5_IJNSA_ILi8EEESG_EEENS5_IJSG_SC_EEEEEEEvNS4_8identityENS4_23SM90_TMA_LOAD_MULTICASTES1C_vS1D_EENS_8epilogue10collective6detail29Sm90TmaWarpSpecializedAdapterINS1H_15DefaultEpilogueISJ_SK_SK_NS1G_6thread17LinearCombinationISJ_Li1EffLNS1L_9ScaleType4KindE0ELNS_15FloatRoundStyleE2ESJ_EENS1_15EpilogueDefaultEEEEEvvEEEEvNT_6ParamsE:
[----:B------:R-:W0:Y:S02]  /*0000*/  LDC R1, c[0x0][0x28] ;  /* 0x00000a00ff017b82 */ /* 0x000e240000000800 */
[----:B0-----:R-:W-:Y:S01]  /*0010*/  VIADD R1, R1, 0xfffffff8 ;  /* 0xfffffff801017836 */ /* 0x001fe20000000000 */
[----:B------:R-:W0:Y:S01]  /*0020*/  S2R R4, SR_TID.X ;  /* 0x0000000000047919 */ /* 0x000e220000002100 */
[----:B------:R-:W-:Y:S01]  /*0030*/  ELECT P0, URZ, PT ;  /* 0x00000000003f782f */ /* 0x000fe20003800000 */
[----:B------:R-:W-:Y:S01]  /*0040*/  BSSY B0, `(.L_x_0) ;  /* 0x000000f000007945 */ /* 0x000fe20003800000 */
[--C-:B0-----:R-:W-:Y:S02]  /*0050*/  SHF.R.U32.HI R0, RZ, 0x5, R4.reuse ;  /* 0x00000005ff007819 */ /* 0x101fe40000011604 */
[----:B------:R-:W-:-:S03]  /*0060*/  SHF.R.U32.HI R7, RZ, 0x7, R4 ;  /* 0x00000007ff077819 */ /* 0x000fc60000011604 */
[----:B------:R-:W0:Y:S04]  /*0070*/  SHFL.IDX PT, R2, R0, RZ, 0x1f ;  /* 0x00001fff00027589 */ /* 0x000e2800000e0000 */
[----:B------:R1:W2:Y:S01]  /*0080*/  SHFL.IDX PT, R10, R7, RZ, 0x1f ;  /* 0x00001fff070a7589 */ /* 0x0002a200000e0000 */
[----:B0-----:R-:W-:-:S13]  /*0090*/  ISETP.NE.OR P0, PT, R2, RZ, !P0 ;  /* 0x000000ff0200720c */ /* 0x001fda0004705670 */
[----:B-12---:R-:W-:Y:S05]  /*00a0*/  @P0 BRA `(.L_x_1) ;  /* 0x0000000000200947 */ /* 0x006fea0003800000 */
[----:B------:R-:W-:Y:S02]  /*00b0*/  ULDC.64 UR4, c[0x0][0x198] ;  /* 0x0000660000047ab9 */ /* 0x000fe40000000a00 */
[----:B------:R-:W-:Y:S02]  /*00c0*/  UIADD3 UR6, UP0, UR4, 0xf0, URZ ;  /* 0x000000f004067890 */ /* 0x000fe4000ff1e03f */
[----:B------:R-:W-:Y:S02]  /*00d0*/  UIADD3 UR4, UP1, UR4, 0x1f0, URZ ;  /* 0x000001f004047890 */ /* 0x000fe4000ff3e03f */
[----:B------:R-:W-:Y:S02]  /*00e0*/  UIADD3.X UR7, URZ, UR5, URZ, UP0, !UPT ;  /* 0x000000053f077290 */ /* 0x000fe400087fe43f */
[----:B------:R-:W-:-:S07]  /*00f0*/  UIADD3.X UR5, URZ, UR5, URZ, UP1, !UPT ;  /* 0x000000053f057290 */ /* 0x000fce0008ffe43f */
[----:B------:R0:W-:Y:S02]  /*0100*/  UTMACCTL.PF [UR6] ;  /* 0x00000000060079b9 */ /* 0x0001e40008040000 */
[----:B------:R0:W-:Y:S02]  /*0110*/  UTMACCTL.PF [UR4] ;  /* 0x00000000040079b9 */ /* 0x0001e40008040000 */
[----:B0-----:R-:W-:Y:S01]  /*0120*/  NOP ;  /* 0x0000000000007918 */ /* 0x001fe20000000000 */
.L_x_1:
[----:B------:R-:W-:Y:S05]  /*0130*/  BSYNC B0 ;  /* 0x0000000000007941 */ /* 0x000fea0003800000 */
.L_x_0:
[----:B------:R-:W0:Y:S02]  /*0140*/  SHFL.IDX PT, R9, R0, RZ, 0x1f ;  /* 0x00001fff00097589 */ /* 0x000e2400000e0000 */
[----:B0-----:R-:W-:-:S13]  /*0150*/  ISETP.NE.AND P0, PT, R9, RZ, PT ;  /* 0x000000ff0900720c */ /* 0x001fda0003f05270 */
[----:B------:R-:W-:Y:S05]  /*0160*/  @P0 BRA `(.L_x_2) ;  /* 0x0000000000700947 */ /* 0x000fea0003800000 */
[----:B------:R-:W0:Y:S01]  /*0170*/  S2UR UR8, SR_CgaCtaId ;  /* 0x00000000000879c3 */ /* 0x000e220000008800 */
[----:B------:R-:W-:Y:S01]  /*0180*/  UMOV UR4, 0x400 ;  /* 0x0000040000047882 */ /* 0x000fe20000000000 */
[----:B------:R-:W-:Y:S01]  /*0190*/  UMOV UR5, 0x1 ;  /* 0x0000000100057882 */ /* 0x000fe20000000000 */
[----:B------:R-:W-:Y:S01]  /*01a0*/  UMOV UR6, 0x4 ;  /* 0x0000000400067882 */ /* 0x000fe20000000000 */
[----:B------:R-:W-:Y:S01]  /*01b0*/  ELECT P0, URZ, PT ;  /* 0x00000000003f782f */ /* 0x000fe20003800000 */
[----:B------:R-:W-:-:S04]  /*01c0*/  UIADD3 UR6, -UR6, 0x100000, URZ ;  /* 0x0010000006067890 */ /* 0x000fc8000fffe13f */
[----:B------:R-:W-:Y:S02]  /*01d0*/  USHF.L.U32 UR7, UR6, 0xb, URZ ;  /* 0x0000000b06077899 */ /* 0x000fe4000800063f */
[----:B------:R-:W-:Y:S02]  /*01e0*/  USHF.L.U32 UR6, UR6, 0x1, URZ ;  /* 0x0000000106067899 */ /* 0x000fe4000800063f */
[----:B0-----:R-:W-:Y:S02]  /*01f0*/  ULEA UR8, UR8, UR4, 0x18 ;  /* 0x0000000408087291 */ /* 0x001fe4000f8ec03f */
[----:B------:R-:W-:-:S04]  /*0200*/  UIADD3 UR4, -UR5, 0x100000, URZ ;  /* 0x0010000005047890 */ /* 0x000fc8000fffe13f */
[----:B------:R-:W-:Y:S02]  /*0210*/  USHF.L.U32 UR5, UR4, 0xb, URZ ;  /* 0x0000000b04057899 */ /* 0x000fe4000800063f */
[----:B------:R-:W-:Y:S01]  /*0220*/  USHF.L.U32 UR4, UR4, 0x1, URZ ;  /* 0x0000000104047899 */ /* 0x000fe2000800063f */
[----:B------:R-:W0:Y:S11]  /*0230*/  FENCE.VIEW.ASYNC.S ;  /* 0x00000000000073c6 */ /* 0x000e360000000000 */
[----:B0-----:R0:W1:Y:S01]  /*0240*/  SYNCS.EXCH.64 URZ, [UR8], UR4 ;  /* 0x00000004083f75b2 */ /* 0x0010620008000100 */
[----:B------:R0:W2:Y:S01]  /*0250*/  SYNCS.EXCH.64 URZ, [UR8+0x38], UR6 ;  /* 0x00003806083f75b2 */ /* 0x0000a20008000100 */
[----:B------:R0:W3:Y:S01]  /*0260*/  SYNCS.EXCH.64 URZ, [UR8+0x8], UR4 ;  /* 0x00000804083f75b2 */ /* 0x0000e20008000100 */
[----:B------:R0:W4:Y:S01]  /*0270*/  SYNCS.EXCH.64 URZ, [UR8+0x40], UR6 ;  /* 0x00004006083f75b2 */ /* 0x0001220008000100 */
[----:B------:R0:W0:Y:S01]  /*0280*/  SYNCS.EXCH.64 URZ, [UR8+0x10], UR4 ;  /* 0x00001004083f75b2 */ /* 0x0000220008000100 */
        /* <DEDUP_REMOVED lines=9> */
[----:B------:R-:W-:Y:S01]  /*0320*/  NOP ;  /* 0x0000000000007918 */ /* 0x000fe20000000000 */
.L_x_2:
[----:B------:R-:W5:Y:S01]  /*0330*/  SHFL.IDX PT, R6, R0, RZ, 0x1f ;  /* 0x00001fff00067589 */ /* 0x000f6200000e0000 */
[----:B------:R-:W-:Y:S01]  /*0340*/  SHF.R.S32.HI R3, RZ, 0x1f, R4 ;  /* 0x0000001fff037819 */ /* 0x000fe20000011404 */
[----:B------:R-:W1:Y:S01]  /*0350*/  S2UR UR12, SR_CTAID.X ;  /* 0x00000000000c79c3 */ /* 0x000e620000002500 */
[----:B------:R-:W-:Y:S01]  /*0360*/  ELECT P0, URZ, PT ;  /* 0x00000000003f782f */ /* 0x000fe20003800000 */
[----:B------:R2:W3:Y:S01]  /*0370*/  SHFL.IDX PT, R13, R0, RZ, 0x1f ;  /* 0x00001fff000d7589 */ /* 0x0004e200000e0000 */
[----:B------:R-:W-:Y:S01]  /*0380*/  LEA.HI R3, R3, R4, RZ, 0x7 ;  /* 0x0000000403037211 */ /* 0x000fe200078f38ff */
[----:B0-----:R-:W-:Y:S01]  /*0390*/  ULDC UR4, c[0x0][0x150] ;  /* 0x0000540000047ab9 */ /* 0x001fe20000000800 */
[----:B------:R-:W-:Y:S01]  /*03a0*/  ELECT P1, URZ, PT ;  /* 0x00000000003f782f */ /* 0x000fe20003820000 */
[----:B------:R-:W0:Y:S01]  /*03b0*/  SHFL.IDX PT, R17, R7, RZ, 0x1f ;  /* 0x00001fff07117589 */ /* 0x000e2200000e0000 */
[----:B------:R-:W-:Y:S01]  /*03c0*/  LOP3.LUT R3, R3, 0xffffff80, RZ, 0xc0, !PT ;  /* 0xffffff8003037812 */ /* 0x000fe200078ec0ff */
[----:B------:R-:W4:Y:S01]  /*03d0*/  LDC R15, c[0x0][0x144] ;  /* 0x00005100ff0f7b82 */ /* 0x000f220000000800 */
[----:B------:R-:W-:Y:S01]  /*03e0*/  ULDC UR5, c[0x0][0x154] ;  /* 0x0000550000057ab9 */ /* 0x000fe20000000800 */
[----:B--2---:R-:W-:Y:S01]  /*03f0*/  SHF.R.S32.HI R0, RZ, 0x1f, R9 ;  /* 0x0000001fff007819 */ /* 0x004fe20000011409 */
[----:B------:R-:W-:Y:S01]  /*0400*/  UMOV UR11, 0x80 ;  /* 0x00000080000b7882 */ /* 0x000fe20000000000 */
[----:B------:R-:W-:Y:S01]  /*0410*/  IMAD.IADD R5, R4, 0x1, -R3 ;  /* 0x0000000104057824 */ /* 0x000fe200078e0a03 */
[----:B------:R-:W-:Y:S01]  /*0420*/  NOP ;  /* 0x0000000000007918 */ /* 0x000fe20000000000 */
[----:B------:R-:W-:Y:S01]  /*0430*/  LEA.HI R0, R0, R9, RZ, 0x2 ;  /* 0x0000000900007211 */ /* 0x000fe200078f10ff */
[----:B------:R-:W-:Y:S01]  /*0440*/  NOP ;  /* 0x0000000000007918 */ /* 0x000fe20000000000 */
[----:B------:R-:W2:Y:S01]  /*0450*/  LDC R16, c[0x0][0x140] ;  /* 0x00005000ff107b82 */ /* 0x000ea20000000800 */
[----:B------:R-:W-:Y:S01]  /*0460*/  SHF.R.S32.HI R8, RZ, 0x1f, R5 ;  /* 0x0000001fff087819 */ /* 0x000fe20000011405 */
[----:B------:R-:W-:Y:S01]  /*0470*/  VIADD R36, R10, 0xffffffff ;  /* 0xffffffff0a247836 */ /* 0x000fe20000000000 */
[----:B------:R-:W-:Y:S01]  /*0480*/  LOP3.LUT R0, R0, 0x3ffffffc, RZ, 0xc0, !PT ;  /* 0x3ffffffc00007812 */ /* 0x000fe200078ec0ff */
[----:B------:R-:W-:Y:S01]  /*0490*/  IMAD.MOV.U32 R57, RZ, RZ, 0x1 ;  /* 0x00000001ff397424 */ /* 0x000fe200078e00ff */
[----:B------:R-:W-:-:S02]  /*04a0*/  LEA.HI R3, R8, R5, RZ, 0x3 ;  /* 0x0000000508037211 */ /* 0x000fc400078f18ff */
[----:B-----5:R-:W-:Y:S01]  /*04b0*/  ISETP.NE.OR P0, PT, R6, RZ, !P0 ;  /* 0x000000ff0600720c */ /* 0x020fe20004705670 */
[----:B------:R-:W-:Y:S01]  /*04c0*/  IMAD.IADD R9, R9, 0x1, -R0 ;  /* 0x0000000109097824 */ /* 0x000fe200078e0a00 */
[----:B------:R-:W5:Y:S01]  /*04d0*/  S2R R6, SR_CTAID.Y ;  /* 0x0000000000067919 */ /* 0x000f620000002600 */
[--C-:B------:R-:W-:Y:S01]  /*04e0*/  SHF.R.S32.HI R11, RZ, 0x3, R3.reuse ;  /* 0x00000003ff0b7819 */ /* 0x100fe20000011403 */
[----:B------:R-:W0:Y:S01]  /*04f0*/  LDC R21, c[0x0][0x148] ;  /* 0x00005200ff157b82 */ /* 0x000e220000000800 */
[----:B------:R-:W-:Y:S02]  /*0500*/  SHF.R.S32.HI R12, RZ, 0x1f, R3 ;  /* 0x0000001fff0c7819 */ /* 0x000fe40000011403 */
[----:B-1----:R-:W-:Y:S02]  /*0510*/  I2FP.F32.U32 R3, UR12 ;  /* 0x0000000c00037c45 */ /* 0x002fe40008201000 */
[----:B------:R-:W-:Y:S02]  /*0520*/  LEA.HI R12, R12, R11, RZ, 0x2 ;  /* 0x0000000b0c0c7211 */ /* 0x000fe400078f10ff */
[----:B---3--:R-:W-:Y:S01]  /*0530*/  ISETP.NE.OR P1, PT, R13, RZ, !P1 ;  /* 0x000000ff0d00720c */ /* 0x008fe20004f25670 */
[----:B------:R-:W-:Y:S01]  /*0540*/  FMUL R14, R3, UR4 ;  /* 0x00000004030e7c20 */ /* 0x000fe20008400000 */
[----:B------:R-:W-:Y:S01]  /*0550*/  LOP3.LUT R12, R12, 0xfffffffc, RZ, 0xc0, !PT ;  /* 0xfffffffc0c0c7812 */ /* 0x000fe200078ec0ff */
[----:B------:R-:W-:Y:S01]  /*0560*/  VOTEU.ALL UP2, P0 ;  /* 0x00000000003f7886 */ /* 0x000fe20000040000 */
[----:B------:R-:W-:Y:S01]  /*0570*/  SHF.R.S32.HI R3, RZ, 0x1f, R2 ;  /* 0x0000001fff037819 */ /* 0x000fe20000011402 */
[----:B------:R-:W-:Y:S01]  /*0580*/  UMOV UR4, 0x20 ;  /* 0x0000002000047882 */ /* 0x000fe20000000000 */
[----:B--2---:R-:W-:Y:S01]  /*0590*/  ISETP.EQ.U32.AND P2, PT, R16, 0x1, PT ;  /* 0x000000011000780c */ /* 0x004fe20003f42070 */
[----:B------:R-:W-:Y:S01]  /*05a0*/  IMAD.IADD R12, R11, 0x1, -R12 ;  /* 0x000000010b0c7824 */ /* 0x000fe200078e0a0c */
[----:B------:R-:W-:Y:S01]  /*05b0*/  LEA.HI R3, R3, R2, RZ, 0x2 ;  /* 0x0000000203037211 */ /* 0x000fe200078f10ff */
[----:B------:R-:W1:Y:S01]  /*05c0*/  F2I.U32.TRUNC.NTZ R14, R14 ;  /* 0x0000000e000e7305 */ /* 0x000e62000020f000 */
[----:B------:R-:W2:Y:S01]  /*05d0*/  @!UP2 S2UR UR7, SR_CgaCtaId ;  /* 0x000000000007a9c3 */ /* 0x000ea20000008800 */
[----:B------:R-:W-:Y:S01]  /*05e0*/  IMAD R12, R9, 0x4, R12 ;  /* 0x00000004090c7824 */ /* 0x000fe200078e020c */
[----:B------:R-:W-:Y:S01]  /*05f0*/  LOP3.LUT R3, R3, 0xfffffffc, RZ, 0xc0, !PT ;  /* 0xfffffffc03037812 */ /* 0x000fe200078ec0ff */
[----:B------:R-:W-:Y:S01]  /*0600*/  VOTEU.ALL UP3, P1 ;  /* 0x00000000003f7886 */ /* 0x000fe20000860000 */
[----:B------:R-:W-:Y:S01]  /*0610*/  @!UP2 UMOV UR6, 0x400 ;  /* 0x000004000006a882 */ /* 0x000fe20000000000 */
[----:B------:R-:W-:Y:S01]  /*0620*/  VOTEU.ALL UP4, P1 ;  /* 0x00000000003f7886 */ /* 0x000fe20000880000 */
[----:B------:R-:W-:Y:S01]  /*0630*/  VOTEU.ALL UP5, P1 ;  /* 0x00000000003f7886 */ /* 0x000fe200008a0000 */
[----:B------:R-:W-:Y:S01]  /*0640*/  IMAD.IADD R9, R2, 0x1, -R3 ;  /* 0x0000000102097824 */ /* 0x000fe200078e0a03 */
[----:B------:R-:W-:Y:S01]  /*0650*/  SHF.R.S32.HI R3, RZ, 0x1f, R12 ;  /* 0x0000001fff037819 */ /* 0x000fe2000001140c */
[----:B------:R-:W3:Y:S01]  /*0660*/  @!UP3 S2UR UR10, SR_CgaCtaId ;  /* 0x00000000000ab9c3 */ /* 0x000ee20000008800 */
[----:B------:R-:W-:Y:S01]  /*0670*/  @!UP3 UMOV UR9, 0x400 ;  /* 0x000004000009b882 */ /* 0x000fe20000000000 */
[----:B------:R-:W-:Y:S01]  /*0680*/  VOTEU.ALL UP0, P0 ;  /* 0x00000000003f7886 */ /* 0x000fe20000000000 */
[----:B------:R-:W-:Y:S01]  /*0690*/  LEA.HI R3, R3, R12, RZ, 0x2 ;  /* 0x0000000c03037211 */ /* 0x000fe200078f10ff */
[----:B------:R-:W-:Y:S01]  /*06a0*/  VOTEU.ALL UP1, P0 ;  /* 0x00000000003f7886 */ /* 0x000fe20000020000 */
[----:B-----5:R-:W-:Y:S01]  /*06b0*/  I2FP.F32.U32 R0, R6 ;  /* 0x0000000600007245 */ /* 0x020fe20000201000 */
[----:B-1----:R-:W-:Y:S01]  /*06c0*/  IMAD.MOV R14, RZ, RZ, -R14 ;  /* 0x000000ffff0e7224 */ /* 0x002fe200078e0a0e */
[----:B------:R-:W-:Y:S01]  /*06d0*/  LOP3.LUT R11, R3, 0xfffffffc, RZ, 0xc0, !PT ;  /* 0xfffffffc030b7812 */ /* 0x000fe200078ec0ff */
[----:B------:R-:W-:Y:S01]  /*06e0*/  IMAD.SHL.U32 R3, R12, 0x4, RZ ;  /* 0x000000040c037824 */ /* 0x000fe200078e00ff */
[----:B------:R-:W-:Y:S01]  /*06f0*/  LOP3.LUT P0, RZ, R5, 0x7, RZ, 0xc0, !PT ;  /* 0x0000000705ff7812 */ /* 0x000fe2000780c0ff */
[----:B----4-:R-:W-:-:S02]  /*0700*/  IMAD R20, R15, R14, UR12 ;  /* 0x0000000c0f147e24 */ /* 0x010fc4000f8e020e */
[----:B------:R-:W-:Y:S01]  /*0710*/  FMUL R0, R0, UR5 ;  /* 0x0000000500007c20 */ /* 0x000fe20008400000 */
[C---:B------:R-:W-:Y:S01]  /*0720*/  IMAD.IADD R11, R12.reuse, 0x1, -R11 ;  /* 0x000000010c0b7824 */ /* 0x040fe200078e0a0b */
[----:B------:R-:W-:Y:S01]  /*0730*/  LOP3.LUT R56, R12, 0xc, R3, 0x78, !PT ;  /* 0x0000000c0c387812 */ /* 0x000fe200078e7803 */
[----:B------:R-:W-:-:S04]  /*0740*/  @!UP2 UIADD3 UR4, -UR4, 0x100000, URZ ;  /* 0x001000000404a890 */ /* 0x000fc8000fffe13f */
[----:B------:R-:W-:Y:S02]  /*0750*/  @!UP2 USHF.L.U32 UR5, UR4, 0xb, URZ ;  /* 0x0000000b0405a899 */ /* 0x000fe4000800063f */
[----:B------:R-:W-:Y:S01]  /*0760*/  @!UP2 USHF.L.U32 UR4, UR4, 0x1, URZ ;  /* 0x000000010404a899 */ /* 0x000fe2000800063f */
[----:B------:R-:W-:Y:S01]  /*0770*/  ISETP.GE.U32.AND P6, PT, R36, 0x2, PT ;  /* 0x000000022400780c */ /* 0x000fe20003fc6070 */
[----:B--2---:R-:W-:Y:S01]  /*0780*/  @!UP2 ULEA UR8, UR7, UR6, 0x18 ;  /* 0x000000060708a291 */ /* 0x004fe2000f8ec03f */
[----:B------:R-:W-:Y:S01]  /*0790*/  ISETP.NE.AND P4, PT, R11, R20, PT ;  /* 0x000000140b00720c */ /* 0x000fe20003f85270 */
[----:B------:R-:W1:Y:S01]  /*07a0*/  F2I.U32.TRUNC.NTZ R0, R0 ;  /* 0x0000000000007305 */ /* 0x000e62000020f000 */
[----:B------:R-:W-:-:S04]  /*07b0*/  @!UP3 UIADD3 UR6, -UR11, 0x100000, URZ ;  /* 0x001000000b06b890 */ /* 0x000fc8000fffe13f */
[----:B------:R-:W-:Y:S02]  /*07c0*/  @!UP3 USHF.L.U32 UR7, UR6, 0xb, URZ ;  /* 0x0000000b0607b899 */ /* 0x000fe4000800063f */
[----:B------:R-:W-:Y:S01]  /*07d0*/  @!UP3 USHF.L.U32 UR6, UR6, 0x1, URZ ;  /* 0x000000010606b899 */ /* 0x000fe2000800063f */
[----:B------:R-:W-:Y:S01]  /*07e0*/  ISETP.LT.U32.AND P0, PT, R56, 0x4, !P0 ;  /* 0x000000043800780c */ /* 0x000fe20004701070 */
[----:B------:R-:W-:Y:S01]  /*07f0*/  VOTEU.ALL UP2, P1 ;  /* 0x00000000003f7886 */ /* 0x000fe20000840000 */
[----:B0-----:R-:W-:Y:S01]  /*0800*/  R2UR UR43, R17 ;  /* 0x00000000112b72ca */ /* 0x001fe200000e0000 */
[----:B---3--:R-:W-:Y:S01]  /*0810*/  @!UP3 ULEA UR9, UR10, UR9, 0x18 ;  /* 0x000000090a09b291 */ /* 0x008fe2000f8ec03f */
[----:B------:R-:W-:Y:S01]  /*0820*/  ISETP.NE.AND P3, PT, R10, RZ, PT ;  /* 0x000000ff0a00720c */ /* 0x000fe20003f65270 */
[----:B------:R-:W-:Y:S01]  /*0830*/  VOTEU.ALL UP3, P1 ;  /* 0x00000000003f7886 */ /* 0x000fe20000860000 */
[----:B------:R-:W-:Y:S01]  /*0840*/  ISETP.NE.AND P1, PT, R9, 0x3, PT ;  /* 0x000000030900780c */ /* 0x000fe20003f25270 */
[----:B------:R-:W0:Y:S02]  /*0850*/  FENCE.VIEW.ASYNC.S ;  /* 0x00000000000073c6 */ /* 0x000e240000000000 */
[----:B0-----:R0:W2:Y:S01]  /*0860*/  @!UP0 SYNCS.EXCH.64 URZ, [UR8+0xa0], UR4 ;  /* 0x0000a004083f85b2 */ /* 0x0010a20008000100 */
[----:B------:R-:W-:-:S02]  /*0870*/  @P4 SHF.R.S32.HI R3, RZ, 0x1f, R56 ;  /* 0x0000001fff034819 */ /* 0x000fc40000011438 */
[----:B------:R-:W-:Y:S01]  /*0880*/  ISETP.EQ.OR P1, PT, R9, RZ, !P1 ;  /* 0x000000ff0900720c */ /* 0x000fe20004f22670 */
[----:B-1----:R-:W-:Y:S01]  /*0890*/  IMAD.MOV R24, RZ, RZ, -R0 ;  /* 0x000000ffff187224 */ /* 0x002fe200078e0a00 */
[----:B------:R-:W-:Y:S02]  /*08a0*/  @P4 LEA.HI R3, R3, R56, RZ, 0x2 ;  /* 0x0000003803034211 */ /* 0x000fe400078f10ff */
[----:B------:R-:W-:Y:S01]  /*08b0*/  ISETP.EQ.AND P1, PT, R10, RZ, P1 ;  /* 0x000000ff0a00720c */ /* 0x000fe20000f22270 */
[----:B------:R-:W-:Y:S01]  /*08c0*/  IMAD R0, R21, R24, R6 ;  /* 0x0000001815007224 */ /* 0x000fe200078e0206 */
[----:B------:R-:W-:Y:S02]  /*08d0*/  @P4 SHF.R.S32.HI R3, RZ, 0x2, R3 ;  /* 0x00000002ff034819 */ /* 0x000fe40000011403 */
[----:B------:R-:W-:Y:S02]  /*08e0*/  SEL R23, RZ, 0x1, !P1 ;  /* 0x00000001ff177807 */ /* 0x000fe40004800000 */
[----:B------:R-:W-:Y:S01]  /*08f0*/  @P4 ISETP.NE.AND P5, PT, R3, R0, PT ;  /* 0x000000000300420c */ /* 0x000fe20003fa5270 */
[----:B------:R0:W1:Y:S01]  /*0900*/  @!UP1 SYNCS.EXCH.64 URZ, [UR8+0xa8], UR4 ;  /* 0x0000a804083f95b2 */ /* 0x0000620008000100 */
[----:B------:R-:W-:Y:S01]  /*0910*/  NOP ;  /* 0x0000000000007918 */ /* 0x000fe20000000000 */
[----:B------:R-:W-:-:S02]  /*0920*/  SEL R0, RZ, 0x1, !P0 ;  /* 0x00000001ff007807 */ /* 0x000fc40004000000 */
[----:B------:R-:W-:Y:S02]  /*0930*/  @P4 SEL R57, RZ, 0x1, P5 ;  /* 0x00000001ff394807 */ /* 0x000fe40002800000 */
[----:B------:R-:W-:Y:S02]  /*0940*/  SEL R23, R23, 0x2, P6 ;  /* 0x0000000217177807 */ /* 0x000fe40003000000 */
[----:B------:R-:W-:Y:S01]  /*0950*/  LOP3.LUT R57, R57, R0, RZ, 0xc0, !PT ;  /* 0x0000000039397212 */ /* 0x000fe200078ec0ff */
[----:B------:R0:W3:Y:S01]  /*0960*/  @!UP2 SYNCS.EXCH.64 URZ, [UR9+0x80], UR6 ;  /* 0x00008006093fa5b2 */ /* 0x0000e20008000100 */
[----:B------:R0:W4:Y:S01]  /*0970*/  @!UP3 SYNCS.EXCH.64 URZ, [UR9+0x88], UR6 ;  /* 0x00008806093fb5b2 */ /* 0x0001220008000100 */
[----:B------:R0:W0:Y:S01]  /*0980*/  @!UP4 SYNCS.EXCH.64 URZ, [UR9+0x90], UR6 ;  /* 0x00009006093fc5b2 */ /* 0x0000220008000100 */
[----:B------:R0:W0:Y:S01]  /*0990*/  @!UP5 SYNCS.EXCH.64 URZ, [UR9+0x98], UR6 ;  /* 0x00009806093fd5b2 */ /* 0x0000220008000100 */
[----:B------:R-:W-:Y:S01]  /*09a0*/  NOP ;  /* 0x0000000000007918 */ /* 0x000fe20000000000 */
[----:B--2---:R-:W-:Y:S05]  /*09b0*/  @!P2 BRA `(.L_x_3) ;  /* 0x000000000008a947 */ /* 0x004fea0003800000 */
[----:B01-34-:R-:W-:Y:S01]  /*09c0*/  UCGABAR_ARV ;  /* 0x00000000000079c7 */ /* 0x01bfe20008000000 */
[----:B------:R-:W-:Y:S05]  /*09d0*/  BRA `(.L_x_4) ;  /* 0x0000000000047947 */ /* 0x000fea0003800000 */
.L_x_3:
[----:B01-34-:R-:W-:Y:S01]  /*09e0*/  NOP ;  /* 0x0000000000007918 */ /* 0x01bfe20000000000 */
.L_x_4:
[----:B------:R-:W-:Y:S01]  /*09f0*/  ULDC.64 UR4, c[0x0][0x598] ;  /* 0x0001660000047ab9 */ /* 0x000fe20000000a00 */
[----:B------:R-:W-:Y:S01]  /*0a00*/  ULDC.64 UR36, c[0x0][0x208] ;  /* 0x0000820000247ab9 */ /* 0x000fe20000000a00 */
[----:B------:R-:W-:-:S04]  /*0a10*/  ISETP.NE.U32.AND P0, PT, RZ, UR4, PT ;  /* 0x00000004ff007c0c */ /* 0x000fc8000bf05070 */
[----:B------:R-:W-:-:S13]  /*0a20*/  ISETP.NE.AND.EX P0, PT, RZ, UR5, PT, P0 ;  /* 0x00000005ff007c0c */ /* 0x000fda000bf05300 */
[----:B------:R-:W-:Y:S05]  /*0a30*/  @!P0 BRA `(.L_x_5) ;  /* 0x00000000001c8947 */ /* 0x000fea0003800000 */
[----:B------:R-:W0:Y:S02]  /*0a40*/  LDC.64 R2, c[0x0][0x598] ;  /* 0x00016600ff027b82 */ /* 0x000e240000000a00 */
[----:B0-----:R-:W2:Y:S02]  /*0a50*/  LDG.E.64 R2, desc[UR36][R2.64] ;  /* 0x0000002402027981 */ /* 0x001ea4000c1e1b00 */
[----:B--2---:R-:W-:-:S04]  /*0a60*/  ISETP.NE.U32.AND P0, PT, R2, RZ, PT ;  /* 0x000000ff0200720c */ /* 0x004fc80003f05070 */
[----:B------:R-:W-:-:S13]  /*0a70*/  ISETP.NE.AND.EX P0, PT, R3, RZ, PT, P0 ;  /* 0x000000ff0300720c */ /* 0x000fda0003f05300 */
[----:B------:R-:W-:Y:S05]  /*0a80*/  @!P0 BRA `(.L_x_5) ;  /* 0x0000000000088947 */ /* 0x000fea0003800000 */
[----:B------:R0:W5:Y:S01]  /*0a90*/  LD.E R58, desc[UR36][R2.64] ;  /* 0x00000024023a7980 */ /* 0x000162000c101900 */
[----:B------:R-:W-:Y:S05]  /*0aa0*/  BRA `(.L_x_6) ;  /* 0x0000000000247947 */ /* 0x000fea0003800000 */
.L_x_5:
[----:B------:R-:W-:Y:S02]  /*0ab0*/  ULDC.64 UR4, c[0x0][0x588] ;  /* 0x0001620000047ab9 */ /* 0x000fe40000000a00 */
[----:B------:R-:W-:-:S04]  /*0ac0*/  ISETP.NE.U32.AND P0, PT, RZ, UR4, PT ;  /* 0x00000004ff007c0c */ /* 0x000fc8000bf05070 */
[----:B------:R-:W-:-:S13]  /*0ad0*/  ISETP.NE.AND.EX P0, PT, RZ, UR5, PT, P0 ;  /* 0x00000005ff007c0c */ /* 0x000fda000bf05300 */
[----:B------:R-:W-:Y:S05]  /*0ae0*/  @!P0 BRA `(.L_x_7) ;  /* 0x00000000000c8947 */ /* 0x000fea0003800000 */
[----:B------:R-:W0:Y:S02]  /*0af0*/  LDC.64 R58, c[0x0][0x588] ;  /* 0x00016200ff3a7b82 */ /* 0x000e240000000a00 */
[----:B0-----:R1:W5:Y:S01]  /*0b00*/  LDG.E R58, desc[UR36][R58.64] ;  /* 0x000000243a3a7981 */ /* 0x001362000c1e1900 */
[----:B------:R-:W-:Y:S05]  /*0b10*/  BRA `(.L_x_6) ;  /* 0x0000000000087947 */ /* 0x000fea0003800000 */
.L_x_7:
[----:B------:R-:W-:Y:S02]  /*0b20*/  ULDC UR4, c[0x0][0x580] ;  /* 0x0001600000047ab9 */ /* 0x000fe40000000800 */
[----:B------:R-:W-:-:S07]  /*0b30*/  IMAD.U32 R58, RZ, RZ, UR4 ;  /* 0x00000004ff3a7e24 */ /* 0x000fce000f8e00ff */
.L_x_6:
[----:B------:R-:W-:Y:S02]  /*0b40*/  ULDC.64 UR4, c[0x0][0x5a0] ;  /* 0x0001680000047ab9 */ /* 0x000fe40000000a00 */
[----:B------:R-:W-:-:S04]  /*0b50*/  ISETP.NE.U32.AND P0, PT, RZ, UR4, PT ;  /* 0x00000004ff007c0c */ /* 0x000fc8000bf05070 */
[----:B------:R-:W-:-:S13]  /*0b60*/  ISETP.NE.AND.EX P0, PT, RZ, UR5, PT, P0 ;  /* 0x00000005ff007c0c */ /* 0x000fda000bf05300 */
[----:B------:R-:W-:Y:S05]  /*0b70*/  @!P0 BRA `(.L_x_8) ;  /* 0x00000000001c8947 */ /* 0x000fea0003800000 */
[----:B0-----:R-:W0:Y:S02]  /*0b80*/  LDC.64 R2, c[0x0][0x5a0] ;  /* 0x00016800ff027b82 */ /* 0x001e240000000a00 */
[----:B0-----:R-:W2:Y:S02]  /*0b90*/  LDG.E.64 R2, desc[UR36][R2.64] ;  /* 0x0000002402027981 */ /* 0x001ea4000c1e1b00 */
[----:B--2---:R-:W-:-:S04]  /*0ba0*/  ISETP.NE.U32.AND P0, PT, R2, RZ, PT ;  /* 0x000000ff0200720c */ /* 0x004fc80003f05070 */
[----:B------:R-:W-:-:S13]  /*0bb0*/  ISETP.NE.AND.EX P0, PT, R3, RZ, PT, P0 ;  /* 0x000000ff0300720c */ /* 0x000fda0003f05300 */
[----:B------:R-:W-:Y:S05]  /*0bc0*/  @!P0 BRA `(.L_x_8) ;  /* 0x0000000000088947 */ /* 0x000fea0003800000 */
[----:B-1----:R0:W5:Y:S01]  /*0bd0*/  LD.E R59, desc[UR36][R2.64] ;  /* 0x00000024023b7980 */ /* 0x002162000c101900 */
[----:B------:R-:W-:Y:S05]  /*0be0*/  BRA `(.L_x_9) ;  /* 0x0000000000247947 */ /* 0x000fea0003800000 */
.L_x_8:
[----:B------:R-:W-:Y:S02]  /*0bf0*/  ULDC.64 UR4, c[0x0][0x590] ;  /* 0x0001640000047ab9 */ /* 0x000fe40000000a00 */
[----:B------:R-:W-:-:S04]  /*0c00*/  ISETP.NE.U32.AND P0, PT, RZ, UR4, PT ;  /* 0x00000004ff007c0c */ /* 0x000fc8000bf05070 */
[----:B------:R-:W-:-:S13]  /*0c10*/  ISETP.NE.AND.EX P0, PT, RZ, UR5, PT, P0 ;  /* 0x00000005ff007c0c */ /* 0x000fda000bf05300 */
[----:B------:R-:W-:Y:S05]  /*0c20*/  @!P0 BRA `(.L_x_10) ;  /* 0x00000000000c8947 */ /* 0x000fea0003800000 */
[----:B0-----:R-:W1:Y:S02]  /*0c30*/  LDC.64 R2, c[0x0][0x590] ;  /* 0x00016400ff027b82 */ /* 0x001e640000000a00 */
[----:B-1----:R1:W5:Y:S01]  /*0c40*/  LDG.E R59, desc[UR36][R2.64] ;  /* 0x00000024023b7981 */ /* 0x002362000c1e1900 */
[----:B------:R-:W-:Y:S05]  /*0c50*/  BRA `(.L_x_9) ;  /* 0x0000000000087947 */ /* 0x000fea0003800000 */
.L_x_10:
[----:B------:R-:W-:Y:S02]  /*0c60*/  ULDC UR4, c[0x0][0x584] ;  /* 0x0001610000047ab9 */ /* 0x000fe40000000800 */
[----:B-1----:R-:W-:-:S07]  /*0c70*/  IMAD.U32 R59, RZ, RZ, UR4 ;  /* 0x00000004ff3b7e24 */ /* 0x002fce000f8e00ff */
.L_x_9:
[----:B01----:R-:W0:Y:S01]  /*0c80*/  LDC R2, c[0x0][0x65c] ;  /* 0x00019700ff027b82 */ /* 0x003e220000000800 */
[----:B------:R-:W-:Y:S01]  /*0c90*/  ULDC UR6, c[0x0][0x28c] ;  /* 0x0000a30000067ab9 */ /* 0x000fe20000000800 */
[----:B------:R-:W-:Y:S01]  /*0ca0*/  ISETP.NE.AND P0, PT, R10, 0x2, PT ;  /* 0x000000020a00780c */ /* 0x000fe20003f05270 */
[----:B------:R-:W-:Y:S01]  /*0cb0*/  UIADD3 UR6, UR6, 0x7f, URZ ;  /* 0x0000007f06067890 */ /* 0x000fe2000fffe03f */
[----:B------:R-:W-:Y:S01]  /*0cc0*/  IMAD.U32 R10, RZ, RZ, UR12 ;  /* 0x0000000cff0a7e24 */ /* 0x000fe2000f8e00ff */
[----:B------:R-:W-:Y:S01]  /*0cd0*/  UMOV UR38, URZ ;  /* 0x0000003f00267c82 */ /* 0x000fe20008000000 */
[----:B------:R-:W-:Y:S01]  /*0ce0*/  UMOV UR39, URZ ;  /* 0x0000003f00277c82 */ /* 0x000fe20008000000 */
[----:B------:R-:W-:Y:S01]  /*0cf0*/  USHF.R.S32.HI UR7, URZ, 0x1f, UR6 ;  /* 0x0000001f3f077899 */ /* 0x000fe20008011406 */
[----:B------:R-:W-:-:S03]  /*0d00*/  ULDC.64 UR8, c[0x0][0x650] ;  /* 0x0001940000087ab9 */ /* 0x000fc60000000a00 */
[----:B------:R-:W-:-:S04]  /*0d10*/  ULEA.HI UR7, UR7, UR6, URZ, 0x7 ;  /* 0x0000000607077291 */ /* 0x000fc8000f8f383f */
[----:B------:R-:W-:Y:S01]  /*0d20*/  USHF.R.S32.HI UR40, URZ, 0x7, UR7 ;  /* 0x000000073f287899 */ /* 0x000fe20008011407 */
[----:B0-----:R-:W-:-:S13]  /*0d30*/  ISETP.NE.AND P1, PT, R2, 0x1, PT ;  /* 0x000000010200780c */ /* 0x001fda0003f25270 */
[----:B------:R-:W0:Y:S01]  /*0d40*/  @P1 LDC R17, c[0x0][0x10] ;  /* 0x00000400ff111b82 */ /* 0x000e220000000800 */
[----:B------:R-:W-:Y:S02]  /*0d50*/  @P1 IMAD.MOV.U32 R7, RZ, RZ, RZ ;  /* 0x000000ffff071224 */ /* 0x000fe400078e00ff */
[----:B------:R-:W-:-:S05]  /*0d60*/  @P1 IMAD.MOV.U32 R11, RZ, RZ, RZ ;  /* 0x000000ffff0b1224 */ /* 0x000fca00078e00ff */
[----:B------:R-:W1:Y:S01]  /*0d70*/  @!P1 LDC R3, c[0x0][0xc] ;  /* 0x00000300ff039b82 */ /* 0x000e620000000800 */
[----:B------:R-:W-:Y:S01]  /*0d80*/  ULDC UR4, c[0x0][0xc] ;  /* 0x0000030000047ab9 */ /* 0x000fe20000000800 */
[----:B------:R-:W-:Y:S02]  /*0d90*/  ULDC UR5, c[0x0][0x10] ;  /* 0x0000040000057ab9 */ /* 0x000fe40000000800 */
[----:B------:R-:W-:-:S04]  /*0da0*/  UIMAD.WIDE.U32 UR4, UR4, UR5, URZ ;  /* 0x00000005040472a5 */ /* 0x000fc8000f8e003f */
[----:B------:R-:W2:Y:S01]  /*0db0*/  LDC R0, c[0x0][0x14] ;  /* 0x00000500ff007b82 */ /* 0x000ea20000000800 */
[----:B0-----:R-:W-:-:S04]  /*0dc0*/  @P1 IMAD.WIDE.U32 R16, R17, UR12, R6 ;  /* 0x0000000c11101c25 */ /* 0x001fc8000f8e0006 */
[----:B------:R-:W-:Y:S02]  /*0dd0*/  @P1 IMAD.IADD R17, R17, 0x1, R11 ;  /* 0x0000000111111824 */ /* 0x000fe400078e020b */
[----:B------:R-:W-:Y:S02]  /*0de0*/  IMAD.MOV.U32 R11, RZ, RZ, RZ ;  /* 0x000000ffff0b7224 */ /* 0x000fe400078e00ff */
[----:B-1----:R-:W-:-:S04]  /*0df0*/  @!P1 IMAD.WIDE.U32 R10, R6, R3, R10 ;  /* 0x00000003060a9225 */ /* 0x002fc800078e000a */
[----:B------:R-:W-:Y:S02]  /*0e00*/  @!P1 IMAD.MOV.U32 R16, RZ, RZ, R10 ;  /* 0x000000ffff109224 */ /* 0x000fe400078e000a */
[----:B--2---:R-:W-:-:S04]  /*0e10*/  IMAD.WIDE.U32 R12, R0, UR4, RZ ;  /* 0x00000004000c7c25 */ /* 0x004fc8000f8e00ff */
[----:B------:R-:W-:Y:S01]  /*0e20*/  IMAD R3, R0, UR5, RZ ;  /* 0x0000000500037c24 */ /* 0x000fe2000f8e02ff */
[----:B------:R0:W-:Y:S01]  /*0e30*/  STL.64 [R1], R12 ;  /* 0x0000000c01007387 */ /* 0x0001e20000100a00 */
[----:B------:R-:W-:Y:S02]  /*0e40*/  @!P1 IMAD.MOV.U32 R17, RZ, RZ, R11 ;  /* 0x000000ffff119224 */ /* 0x000fe400078e000b */
[----:B------:R-:W-:Y:S01]  /*0e50*/  IMAD.IADD R0, R13, 0x1, R3 ;  /* 0x000000010d007824 */ /* 0x000fe200078e0203 */
[----:B------:R-:W-:Y:S06]  /*0e60*/  @P0 BRA `(.L_x_11) ;  /* 0x0000000000280947 */ /* 0x000fec0003800000 */
[----:B------:R-:W-:Y:S01]  /*0e70*/  UIMAD.WIDE.U32 UR4, UR40, 0x24924925, URZ ;  /* 0x24924925280478a5 */ /* 0x000fe2000f8e003f */
[----:B------:R-:W-:Y:S01]  /*0e80*/  IADD3 R16, P0, R16, R12, RZ ;  /* 0x0000000c10107210 */ /* 0x000fe20007f1e0ff */
[----:B------:R-:W-:Y:S02]  /*0e90*/  UISETP.GE.U32.AND UP0, UPT, UR40, 0x7, UPT ;  /* 0x000000072800788c */ /* 0x000fe4000bf06070 */
[----:B------:R-:W-:Y:S02]  /*0ea0*/  UIADD3 UR4, -UR5, UR40, URZ ;  /* 0x0000002805047290 */ /* 0x000fe4000fffe13f */
[----:B------:R-:W-:Y:S01]  /*0eb0*/  IMAD.X R17, R0, 0x1, R17, P0 ;  /* 0x0000000100117824 */ /* 0x000fe200000e0611 */
[----:B------:R-:W-:Y:S01]  /*0ec0*/  UMOV UR39, URZ ;  /* 0x0000003f00277c82 */ /* 0x000fe20008000000 */
[----:B------:R-:W-:-:S04]  /*0ed0*/  ULEA.HI UR4, UR4, UR5, URZ, 0x1f ;  /* 0x0000000504047291 */ /* 0x000fc8000f8ff83f */
[----:B------:R-:W-:-:S04]  /*0ee0*/  USHF.R.U32.HI UR4, URZ, 0x2, UR4 ;  /* 0x000000023f047899 */ /* 0x000fc80008011604 */
[----:B------:R-:W-:Y:S02]  /*0ef0*/  @UP0 ULOP3.LUT UR39, UR4, 0x1, URZ, 0xc0, !UPT ;  /* 0x0000000104270892 */ /* 0x000fe4000f8ec03f */
[----:B------:R-:W-:-:S12]  /*0f00*/  UIMAD UR38, UR4, -0x7, UR40 ;  /* 0xfffffff9042678a4 */ /* 0x000fd8000f8e0228 */
.L_x_11:
[----:B------:R-:W-:Y:S01]  /*0f10*/  ISETP.GE.U32.AND P0, PT, R16, UR8, PT ;  /* 0x0000000810007c0c */ /* 0x000fe2000bf06070 */
[----:B------:R-:W-:Y:S01]  /*0f20*/  IMAD.MOV.U32 R22, RZ, RZ, -0x1 ;  /* 0xffffffffff167424 */ /* 0x000fe200078e00ff */
[----:B------:R-:W-:Y:S01]  /*0f30*/  PRMT R3, RZ, 0x7610, R3 ;  /* 0x00007610ff037816 */ /* 0x000fe20000000003 */
[----:B------:R-:W-:Y:S01]  /*0f40*/  IMAD.MOV.U32 R18, RZ, RZ, -0x1 ;  /* 0xffffffffff127424 */ /* 0x000fe200078e00ff */
[----:B------:R-:W-:Y:S01]  /*0f50*/  ISETP.GE.U32.AND.EX P0, PT, R17, UR9, PT, P0 ;  /* 0x0000000911007c0c */ /* 0x000fe2000bf06100 */
[----:B------:R-:W-:-:S12]  /*0f60*/  IMAD.MOV.U32 R19, RZ, RZ, -0x1 ;  /* 0xffffffffff137424 */ /* 0x000fd800078e00ff */
[----:B------:R-:W-:Y:S05]  /*0f70*/  @P0 BRA `(.L_x_12) ;  /* 0x0000000400280947 */ /* 0x000fea0003800000 */
[----:B------:R-:W1:Y:S01]  /*0f80*/  LDC.64 R26, c[0x0][0x628] ;  /* 0x00018a00ff1a7b82 */ /* 0x000e620000000a00 */
[----:B------:R-:W-:Y:S02]  /*0f90*/  IMAD.MOV.U32 R10, RZ, RZ, R16 ;  /* 0x000000ffff0a7224 */ /* 0x000fe400078e0010 */
[----:B------:R-:W-:-:S05]  /*0fa0*/  IMAD.MOV.U32 R11, RZ, RZ, R17 ;  /* 0x000000ffff0b7224 */ /* 0x000fca00078e0011 */
[----:B------:R-:W2:Y:S08]  /*0fb0*/  LDC R18, c[0x0][0x630] ;  /* 0x00018c00ff127b82 */ /* 0x000eb00000000800 */
[----:B------:R-:W3:Y:S01]  /*0fc0*/  LDC.64 R28, c[0x0][0x620] ;  /* 0x00018800ff1c7b82 */ /* 0x000ee20000000a00 */
[----:B-1----:R-:W-:-:S04]  /*0fd0*/  ISETP.NE.U32.AND P0, PT, R26, RZ, PT ;  /* 0x000000ff1a00720c */ /* 0x002fc80003f05070 */
[----:B------:R-:W-:-:S13]  /*0fe0*/  ISETP.NE.AND.EX P0, PT, R27, RZ, PT, P0 ;  /* 0x000000ff1b00720c */ /* 0x000fda0003f05300 */
[----:B--23--:R-:W-:Y:S05]  /*0ff0*/  @!P0 BRA `(.L_x_13) ;  /* 0x0000000000288947 */ /* 0x00cfea0003800000 */
[----:B------:R-:W1:Y:S02]  /*1000*/  LDC R3, c[0x0][0x634] ;  /* 0x00018d00ff037b82 */ /* 0x000e640000000800 */
[----:B-1----:R-:W-:-:S05]  /*1010*/  IADD3 R3, P0, R16, R3, RZ ;  /* 0x0000000310037210 */ /* 0x002fca0007f1e0ff */
[----:B------:R-:W-:-:S04]  /*1020*/  IMAD.X R19, RZ, RZ, R17, P0 ;  /* 0x000000ffff137224 */ /* 0x000fc800000e0611 */
[----:B------:R-:W-:-:S04]  /*1030*/  IMAD.WIDE.U32 R10, R19, R26, RZ ;  /* 0x0000001a130a7225 */ /* 0x000fc800078e00ff */
[----:B0-----:R-:W-:-:S04]  /*1040*/  IMAD.WIDE.U32 R12, P0, R3, R27, R10 ;  /* 0x0000001b030c7225 */ /* 0x001fc8000780000a */
[----:B------:R-:W-:-:S04]  /*1050*/  IMAD.WIDE.U32 R10, R3, R26, RZ ;  /* 0x0000001a030a7225 */ /* 0x000fc800078e00ff */
[----:B------:R-:W-:Y:S01]  /*1060*/  IMAD.X R15, RZ, RZ, RZ, P0 ;  /* 0x000000ffff0f7224 */ /* 0x000fe200000e06ff */
[----:B------:R-:W-:Y:S01]  /*1070*/  IADD3 RZ, P0, R11, R12, RZ ;  /* 0x0000000c0bff7210 */ /* 0x000fe20007f1e0ff */
[----:B------:R-:W-:-:S04]  /*1080*/  IMAD.MOV.U32 R14, RZ, RZ, R13 ;  /* 0x000000ffff0e7224 */ /* 0x000fc800078e000d */
[----:B------:R-:W-:-:S08]  /*1090*/  IMAD.WIDE.U32.X R10, R19, R27, R14, P0 ;  /* 0x0000001b130a7225 */ /* 0x000fd000000e040e */
.L_x_13:
[----:B------:R-:W1:Y:S01]  /*10a0*/  LDC.64 R30, c[0x0][0x640] ;  /* 0x00019000ff1e7b82 */ /* 0x000e620000000a00 */
[-CC-:B------:R-:W-:Y:S01]  /*10b0*/  SHF.R.U64 R33, R10, R18.reuse, R11.reuse ;  /* 0x000000120a217219 */ /* 0x180fe2000000120b */
[----:B------:R-:W-:Y:S01]  /*10c0*/  IMAD.MOV.U32 R32, RZ, RZ, 0x1 ;  /* 0x00000001ff207424 */ /* 0x000fe200078e00ff */
[----:B------:R-:W-:Y:S02]  /*10d0*/  SHF.R.U32.HI R3, RZ, R18, R11 ;  /* 0x00000012ff037219 */ /* 0x000fe4000001160b */
[----:B0-----:R-:W-:-:S03]  /*10e0*/  IADD3 R13, P0, RZ, -R33, RZ ;  /* 0x80000021ff0d7210 */ /* 0x001fc60007f1e0ff */
[----:B------:R-:W0:Y:S02]  /*10f0*/  LDC R14, c[0x0][0x618] ;  /* 0x00018600ff0e7b82 */ /* 0x000e240000000800 */
[----:B------:R-:W-:Y:S02]  /*1100*/  IMAD.X R3, RZ, RZ, ~R3, P0 ;  /* 0x000000ffff037224 */ /* 0x000fe400000e0e03 */
[----:B------:R-:W-:-:S04]  /*1110*/  IMAD.WIDE.U32 R10, R13, R28, R16 ;  /* 0x0000001c0d0a7225 */ /* 0x000fc800078e0010 */
[----:B------:R-:W2:Y:S01]  /*1120*/  LDC R15, c[0x0][0x608] ;  /* 0x00018200ff0f7b82 */ /* 0x000ea20000000800 */
[----:B------:R-:W-:-:S04]  /*1130*/  IMAD R12, R3, R28, RZ ;  /* 0x0000001c030c7224 */ /* 0x000fc800078e02ff */
[----:B------:R-:W-:Y:S02]  /*1140*/  IMAD R3, R13, R29, R12 ;  /* 0x0000001d0d037224 */ /* 0x000fe400078e020c */
[----:B------:R-:W-:Y:S01]  /*1150*/  IMAD.MOV.U32 R12, RZ, RZ, -0x1 ;  /* 0xffffffffff0c7424 */ /* 0x000fe200078e00ff */
[----:B------:R-:W3:Y:S01]  /*1160*/  LDC R27, c[0x0][0x658] ;  /* 0x00019600ff1b7b82 */ /* 0x000ee20000000800 */
[----:B------:R-:W-:Y:S01]  /*1170*/  IMAD.IADD R3, R11, 0x1, R3 ;  /* 0x000000010b037824 */ /* 0x000fe200078e0203 */
[----:B-1----:R-:W-:-:S04]  /*1180*/  ISETP.NE.U32.AND P0, PT, R30, RZ, PT ;  /* 0x000000ff1e00720c */ /* 0x002fc80003f05070 */
[----:B------:R-:W-:Y:S02]  /*1190*/  ISETP.NE.AND.EX P0, PT, R31, RZ, PT, P0 ;  /* 0x000000ff1f00720c */ /* 0x000fe40003f05300 */
[----:B------:R-:W1:Y:S01]  /*11a0*/  LDC R26, c[0x0][0x600] ;  /* 0x00018000ff1a7b82 */ /* 0x000e620000000800 */
[-CC-:B0-----:R-:W-:Y:S02]  /*11b0*/  SHF.R.U64 R25, R10, R14.reuse, R3.reuse ;  /* 0x0000000e0a197219 */ /* 0x181fe40000001203 */
[----:B------:R-:W-:-:S05]  /*11c0*/  SHF.R.U32.HI R10, RZ, R14, R3 ;  /* 0x0000000eff0a7219 */ /* 0x000fca0000011603 */
[----:B------:R-:W0:Y:S01]  /*11d0*/  LDC R22, c[0x0][0x648] ;  /* 0x00019200ff167b82 */ /* 0x000e220000000800 */
[-CC-:B--2---:R-:W-:Y:S02]  /*11e0*/  SHF.R.U64 R35, R25, R15.reuse, R10.reuse ;  /* 0x0000000f19237219 */ /* 0x184fe4000000120a */
[----:B------:R-:W-:-:S05]  /*11f0*/  SHF.R.U32.HI R10, RZ, R15, R10 ;  /* 0x0000000fff0a7219 */ /* 0x000fca000001160a */
[----:B------:R-:W2:Y:S01]  /*1200*/  LDC R28, c[0x0][0x638] ;  /* 0x00018e00ff1c7b82 */ /* 0x000ea20000000800 */
[-CC-:B---3--:R-:W-:Y:S02]  /*1210*/  SHF.R.U64 R34, R35, R27.reuse, R10.reuse ;  /* 0x0000001b23227219 */ /* 0x188fe4000000120a */
[-C--:B------:R-:W-:Y:S02]  /*1220*/  SHF.L.U32 R3, R12, R27.reuse, RZ ;  /* 0x0000001b0c037219 */ /* 0x080fe400000006ff */
[----:B------:R-:W-:Y:S01]  /*1230*/  SHF.R.U32.HI R11, RZ, R27, R10 ;  /* 0x0000001bff0b7219 */ /* 0x000fe2000001160a */
[----:B------:R-:W-:Y:S01]  /*1240*/  IMAD.MOV.U32 R10, RZ, RZ, R34 ;  /* 0x000000ffff0a7224 */ /* 0x000fe200078e0022 */
[----:B------:R-:W-:Y:S01]  /*1250*/  LOP3.LUT R18, RZ, R3, RZ, 0x33, !PT ;  /* 0x00000003ff127212 */ /* 0x000fe200078e33ff */
[----:B------:R-:W3:Y:S01]  /*1260*/  LDC R29, c[0x0][0x610] ;  /* 0x00018400ff1d7b82 */ /* 0x000ee20000000800 */
[----:B------:R-:W-:Y:S05]  /*1270*/  @!P0 BRA `(.L_x_14) ;  /* 0x0000000000288947 */ /* 0x000fea0003800000 */
[----:B------:R-:W4:Y:S02]  /*1280*/  LDC R3, c[0x0][0x64c] ;  /* 0x00019300ff037b82 */ /* 0x000f240000000800 */
[----:B----4-:R-:W-:-:S05]  /*1290*/  IADD3 R3, P0, R34, R3, RZ ;  /* 0x0000000322037210 */ /* 0x010fca0007f1e0ff */
[----:B------:R-:W-:-:S04]  /*12a0*/  IMAD.X R19, RZ, RZ, R11, P0 ;  /* 0x000000ffff137224 */ /* 0x000fc800000e060b */
[----:B------:R-:W-:-:S04]  /*12b0*/  IMAD.WIDE.U32 R10, R19, R30, RZ ;  /* 0x0000001e130a7225 */ /* 0x000fc800078e00ff */
[----:B------:R-:W-:-:S04]  /*12c0*/  IMAD.WIDE.U32 R12, P0, R3, R31, R10 ;  /* 0x0000001f030c7225 */ /* 0x000fc8000780000a */
[----:B------:R-:W-:-:S04]  /*12d0*/  IMAD.WIDE.U32 R10, R3, R30, RZ ;  /* 0x0000001e030a7225 */ /* 0x000fc800078e00ff */
[----:B------:R-:W-:Y:S01]  /*12e0*/  IMAD.X R15, RZ, RZ, RZ, P0 ;  /* 0x000000ffff0f7224 */ /* 0x000fe200000e06ff */
[----:B------:R-:W-:Y:S01]  /*12f0*/  IADD3 RZ, P0, R11, R12, RZ ;  /* 0x0000000c0bff7210 */ /* 0x000fe20007f1e0ff */
[----:B------:R-:W-:-:S04]  /*1300*/  IMAD.MOV.U32 R14, RZ, RZ, R13 ;  /* 0x000000ffff0e7224 */ /* 0x000fc800078e000d */
[----:B------:R-:W-:-:S08]  /*1310*/  IMAD.WIDE.U32.X R10, R19, R31, R14, P0 ;  /* 0x0000001f130a7225 */ /* 0x000fd000000e040e */
.L_x_14:
[----:B0-----:R-:W-:Y:S01]  /*1320*/  SHF.R.U64 R7, R10, R22, R11 ;  /* 0x000000160a077219 */ /* 0x001fe2000000120b */
[----:B-1----:R-:W-:Y:S01]  /*1330*/  VIADD R10, R26, 0xffffffff ;  /* 0xffffffff1a0a7836 */ /* 0x002fe20000000000 */
[----:B------:R-:W-:Y:S01]  /*1340*/  SHF.L.U32 R3, R32, R27, RZ ;  /* 0x0000001b20037219 */ /* 0x000fe200000006ff */
[----:B------:R-:W-:Y:S01]  /*1350*/  @P1 IMAD R20, R21, R24, R6 ;  /* 0x0000001815141224 */ /* 0x000fe200078e0206 */
[----:B------:R-:W-:Y:S01]  /*1360*/  LOP3.LUT R18, R35, R18, RZ, 0xc0, !PT ;  /* 0x0000001223127212 */ /* 0x000fe200078ec0ff */
[----:B------:R-:W-:Y:S01]  /*1370*/  IMAD.MOV R11, RZ, RZ, -R7 ;  /* 0x000000ffff0b7224 */ /* 0x000fe200078e0a07 */
[----:B------:R-:W-:Y:S01]  /*1380*/  LOP3.LUT R10, R25, R10, RZ, 0xc0, !PT ;  /* 0x0000000a190a7212 */ /* 0x000fe200078ec0ff */
[----:B------:R-:W-:Y:S02]  /*1390*/  IMAD.MOV.U32 R6, RZ, RZ, 0x1 ;  /* 0x00000001ff067424 */ /* 0x000fe400078e00ff */
[----:B------:R-:W-:Y:S02]  /*13a0*/  IMAD R7, R3, R7, R18 ;  /* 0x0000000703077224 */ /* 0x000fe400078e0212 */
[----:B--2---:R-:W-:-:S02]  /*13b0*/  IMAD R3, R11, R28, R34 ;  /* 0x0000001c0b037224 */ /* 0x004fc400078e0222 */
[----:B---3--:R-:W-:Y:S02]  /*13c0*/  IMAD R22, R7, R29, R20 ;  /* 0x0000001d07167224 */ /* 0x008fe400078e0214 */
[----:B------:R-:W-:Y:S01]  /*13d0*/  IMAD R7, R3, R26, R10 ;  /* 0x0000001a03077224 */ /* 0x000fe200078e020a */
[----:B------:R-:W-:Y:S01]  /*13e0*/  PRMT R3, R6, 0x7610, R3 ;  /* 0x0000761006037816 */ /* 0x000fe20000000003 */
[----:B------:R-:W-:-:S03]  /*13f0*/  IMAD.MOV.U32 R19, RZ, RZ, R33 ;  /* 0x000000ffff137224 */ /* 0x000fc600078e0021 */
[----:B------:R-:W-:Y:S02]  /*1400*/  SEL R18, R7, R22, !P1 ;  /* 0x0000001607127207 */ /* 0x000fe40004800000 */
[----:B------:R-:W-:-:S07]  /*1410*/  SEL R22, R22, R7, !P1 ;  /* 0x0000000716167207 */ /* 0x000fce0004800000 */
.L_x_12:
[----:B------:R-:W-:Y:S05]  /*1420*/  @!P2 BRA `(.L_x_15) ;  /* 0x00000000000ca947 */ /* 0x000fea0003800000 */
[----:B------:R-:W-:Y:S01]  /*1430*/  UCGABAR_WAIT ;  /* 0x0000000000007dc7 */ /* 0x000fe20008000000 */
[----:B------:R-:W-:Y:S01]  /*1440*/  CCTL.IVALL ;  /* 0x00000000ff00798f */ /* 0x000fe20002000000 */
[----:B------:R-:W-:Y:S05]  /*1450*/  BRA `(.L_x_16) ;  /* 0x0000000000047947 */ /* 0x000fea0003800000 */
.L_x_15:
[----:B------:R-:W-:Y:S06]  /*1460*/  BAR.SYNC.DEFER_BLOCKING 0x0 ;  /* 0x0000000000007b1d */ /* 0x000fec0000010000 */
.L_x_16:
[----:B------:R-:W-:Y:S05]  /*1470*/  @!P3 BRA `(.L_x_17) ;  /* 0x0000003800f8b947 */ /* 0x000fea0003800000 */
[----:B------:R-:W-:-:S13]  /*1480*/  ISETP.GT.U32.AND P0, PT, R36, 0x1, PT ;  /* 0x000000012400780c */ /* 0x000fda0003f04070 */
[----:B------:R-:W-:Y:S05]  /*1490*/  @P0 EXIT ;  /* 0x000000000000094d */ /* 0x000fea0003800000 */
.L_x_18:
[----:B------:R-:W-:-:S08]  /*14a0*/  NOP ;  /* 0x0000000000007918 */ /* 0x000fd00000000000 */
[----:B------:R-:W1:Y:S02]  /*14b0*/  USETMAXREG.TRY_ALLOC.CTAPOOL UP0, 0xe8 ;  /* 0x000000e8000079c8 */ /* 0x000e640008000600 */
[----:B-1----:R-:W-:-:S13]  /*14c0*/  PLOP3.LUT P0, PT, PT, PT, UP0, 0x80, 0x0 ;  /* 0x000000000000781c */ /* 0x002fda0003f0f008 */
[----:B------:R-:W-:Y:S05]  /*14d0*/  @!P0 BRA `(.L_x_18) ;  /* 0xfffffffc00f08947 */ /* 0x000fea000383ffff */
[----:B------:R-:W-:-:S13]  /*14e0*/  LOP3.LUT P0, RZ, R3, 0xff, RZ, 0xc0, !PT ;  /* 0x000000ff03ff7812 */ /* 0x000fda000780c0ff */
[----:B------:R-:W-:Y:S05]  /*14f0*/  @!P0 EXIT ;  /* 0x000000000000894d */ /* 0x000fea0003800000 */
[----:B------:R-:W2:Y:S01]  /*1500*/  LDL.64 R6, [R1] ;  /* 0x0000000001067983 */ /* 0x000ea20000100a00 */
[CC--:B------:R-:W-:Y:S01]  /*1510*/  LEA.HI R3, R8.reuse, R5.reuse, RZ, 0x2 ;  /* 0x0000000508037211 */ /* 0x0c0fe200078f10ff */
[----:B------:R-:W1:Y:S01]  /*1520*/  S2UR UR4, SR_CgaCtaId ;  /* 0x00000000000479c3 */ /* 0x000e620000008800 */
[----:B------:R-:W-:Y:S01]  /*1530*/  LEA.HI R8, R8, R5, RZ, 0x5 ;  /* 0x0000000508087211 */ /* 0x000fe200078f28ff */
[----:B------:R-:W-:Y:S01]  /*1540*/  UMOV UR41, 0x400 ;  /* 0x0000040000297882 */ /* 0x000fe20000000000 */
[----:B------:R-:W-:Y:S01]  /*1550*/  LOP3.LUT R4, R3, 0xfffffffc, RZ, 0xc0, !PT ;  /* 0xfffffffc03047812 */ /* 0x000fe200078ec0ff */
[----:B------:R-:W-:Y:S01]  /*1560*/  UISETP.LT.AND UP0, UPT, UR40, 0x1, UPT ;  /* 0x000000012800788c */ /* 0x000fe2000bf01270 */
[--C-:B------:R-:W-:Y:S01]  /*1570*/  SHF.R.S32.HI R60, RZ, 0x2, R3.reuse ;  /* 0x00000002ff3c7819 */ /* 0x100fe20000011403 */
[----:B------:R-:W-:Y:S01]  /*1580*/  UIADD3 UR5, UR43, -0x1, URZ ;  /* 0xffffffff2b057890 */ /* 0x000fe2000fffe03f */
[----:B------:R-:W-:Y:S01]  /*1590*/  SHF.R.S32.HI R3, RZ, 0x1f, R3 ;  /* 0x0000001fff037819 */ /* 0x000fe20000011403 */
[----:B------:R-:W3:Y:S01]  /*15a0*/  LDC R66, c[0x0][0x658] ;  /* 0x00019600ff427b82 */ /* 0x000ee20000000800 */
[----:B------:R-:W-:Y:S01]  /*15b0*/  USEL UR42, UR40, 0x1, UP0 ;  /* 0x00000001282a7887 */ /* 0x000fe20008000000 */
[----:B------:R-:W-:Y:S01]  /*15c0*/  IMAD.IADD R4, R5, 0x1, -R4 ;  /* 0x0000000105047824 */ /* 0x000fe200078e0a04 */
[----:B------:R-:W-:Y:S01]  /*15d0*/  LEA.HI R3, R3, R60, RZ, 0x3 ;  /* 0x0000003c03037211 */ /* 0x000fe200078f18ff */
[----:B------:R-:W-:Y:S01]  /*15e0*/  UISETP.NE.AND UP0, UPT, UR5, URZ, UPT ;  /* 0x0000003f0500728c */ /* 0x000fe2000bf05270 */
[----:B------:R-:W-:Y:S01]  /*15f0*/  IMAD.MOV.U32 R5, RZ, RZ, 0x1 ;  /* 0x00000001ff057424 */ /* 0x000fe200078e00ff */
[----:B------:R-:W-:Y:S01]  /*1600*/  ULDC UR8, c[0x0][0x284] ;  /* 0x0000a10000087ab9 */ /* 0x000fe20000000800 */
[----:B------:R-:W-:Y:S01]  /*1610*/  LOP3.LUT R3, R3, 0xfffffff8, RZ, 0xc0, !PT ;  /* 0xfffffff803037812 */ /* 0x000fe200078ec0ff */
[----:B------:R-:W4:Y:S01]  /*1620*/  LDC.64 R64, c[0x0][0x5c8] ;  /* 0x00017200ff407b82 */ /* 0x000f220000000a00 */
[----:B------:R-:W-:Y:S01]  /*1630*/  USEL UR7, URZ, 0x1, UP0 ;  /* 0x000000013f077887 */ /* 0x000fe20008000000 */
[----:B------:R-:W-:Y:S01]  /*1640*/  IMAD.SHL.U32 R62, R4, 0x2, RZ ;  /* 0x00000002043e7824 */ /* 0x000fe200078e00ff */
[----:B------:R-:W-:Y:S01]  /*1650*/  LOP3.LUT R74, R23, 0x1, RZ, 0xfc, !PT ;  /* 0x00000001174a7812 */ /* 0x000fe200078efcff */
[----:B------:R-:W-:Y:S01]  /*1660*/  IMAD.IADD R60, R60, 0x1, -R3 ;  /* 0x000000013c3c7824 */ /* 0x000fe200078e0a03 */
[----:B------:R-:W-:Y:S01]  /*1670*/  SHF.R.S32.HI R3, RZ, 0x5, R8 ;  /* 0x00000005ff037819 */ /* 0x000fe20000011408 */
[----:B------:R-:W-:Y:S01]  /*1680*/  USHF.L.U32 UR47, UR40, 0x1, URZ ;  /* 0x00000001282f7899 */ /* 0x000fe2000800063f */
[----:B------:R-:W-:Y:S01]  /*1690*/  IMAD.U32 R75, RZ, RZ, UR7 ;  /* 0x00000007ff4b7e24 */ /* 0x000fe2000f8e00ff */
[----:B------:R-:W0:Y:S01]  /*16a0*/  LDC R67, c[0x0][0x288] ;  /* 0x0000a200ff437b82 */ /* 0x000e220000000800 */
[--C-:B------:R-:W-:Y:S01]  /*16b0*/  SHF.R.S32.HI R61, RZ, 0x1f, R60.reuse ;  /* 0x0000001fff3d7819 */ /* 0x100fe2000001143c */
[----:B-1----:R-:W-:Y:S01]  /*16c0*/  ULEA UR41, UR4, UR41, 0x18 ;  /* 0x0000002904297291 */ /* 0x002fe2000f8ec03f */
[C---:B------:R-:W-:Y:S01]  /*16d0*/  IMAD R71, R3.reuse, -0x10, -R60 ;  /* 0xfffffff003477824 */ /* 0x040fe200078e0a3c */
[----:B------:R-:W-:Y:S01]  /*16e0*/  USHF.L.U32 UR4, UR5, 0x3, URZ ;  /* 0x0000000305047899 */ /* 0x000fe2000800063f */
[----:B------:R-:W-:Y:S01]  /*16f0*/  SHF.R.S32.HI R63, RZ, 0x1f, R62 ;  /* 0x0000001fff3f7819 */ /* 0x000fe2000001143e */
[----:B------:R-:W-:Y:S01]  /*1700*/  IMAD.WIDE R60, R3, 0x10, R60 ;  /* 0x00000010033c7825 */ /* 0x000fe200078e023c */
[----:B------:R-:W-:Y:S01]  /*1710*/  UIADD3 UR5, UR41, 0x180, URZ ;  /* 0x0000018029057890 */ /* 0x000fe2000fffe03f */
[----:B------:R-:W1:Y:S01]  /*1720*/  LDC R69, c[0x0][0x600] ;  /* 0x00018000ff457b82 */ /* 0x000e620000000800 */
[----:B------:R-:W-:Y:S01]  /*1730*/  UIADD3 UR6, UR41, 0x1c180, URZ ;  /* 0x0001c18029067890 */ /* 0x000fe2000fffe03f */
[----:B------:R-:W-:Y:S01]  /*1740*/  IMAD.MOV.U32 R3, RZ, RZ, -0x1 ;  /* 0xffffffffff037424 */ /* 0x000fe200078e00ff */
[----:B------:R-:W-:Y:S01]  /*1750*/  USHF.R.U32.HI UR5, URZ, 0x4, UR5 ;  /* 0x000000043f057899 */ /* 0x000fe20008011605 */
[----:B------:R-:W-:Y:S01]  /*1760*/  VIADD R71, R71, UR8 ;  /* 0x0000000847477c36 */ /* 0x000fe20008000000 */
[----:B------:R-:W-:-:S02]  /*1770*/  USHF.R.U32.HI UR6, URZ, 0x4, UR6 ;  /* 0x000000043f067899 */ /* 0x000fc40008011606 */
[-C--:B---3--:R-:W-:Y:S01]  /*1780*/  SHF.L.U32 R3, R3, R66.reuse, RZ ;  /* 0x0000004203037219 */ /* 0x088fe200000006ff */
[----:B------:R-:W-:Y:S01]  /*1790*/  UIADD3 UR48, UR41, 0x80, URZ ;  /* 0x0000008029307890 */ /* 0x000fe2000fffe03f */
[C---:B----4-:R-:W-:Y:S01]  /*17a0*/  SHF.L.U64.HI R65, R64.reuse, 0x3, R65 ;  /* 0x0000000340417819 */ /* 0x050fe20000010241 */
[----:B------:R-:W-:Y:S01]  /*17b0*/  ULOP3.LUT UR4, UR4, 0x8, URZ, 0xc0, !UPT ;  /* 0x0000000804047892 */ /* 0x000fe2000f8ec03f */
[----:B------:R-:W-:Y:S01]  /*17c0*/  SHF.L.U32 R66, R5, R66, RZ ;  /* 0x0000004205427219 */ /* 0x000fe200000006ff */
[----:B------:R-:W-:Y:S01]  /*17d0*/  ULOP3.LUT UR5, UR5, 0x3fff, URZ, 0xc0, !UPT ;  /* 0x00003fff05057892 */ /* 0x000fe2000f8ec03f */
[----:B------:R-:W-:Y:S01]  /*17e0*/  IMAD.SHL.U32 R64, R64, 0x8, RZ ;  /* 0x0000000840407824 */ /* 0x000fe200078e00ff */
[----:B------:R-:W-:Y:S01]  /*17f0*/  ULOP3.LUT UR6, UR6, 0x3fff, URZ, 0xc0, !UPT ;  /* 0x00003fff06067892 */ /* 0x000fe2000f8ec03f */
[----:B------:R-:W-:Y:S01]  /*1800*/  LOP3.LUT R70, RZ, R3, RZ, 0x33, !PT ;  /* 0x00000003ff467212 */ /* 0x000fe200078e33ff */
[----:B0-----:R-:W-:Y:S01]  /*1810*/  IMAD R67, R4, -0x2, R67 ;  /* 0xfffffffe04437824 */ /* 0x001fe200078e0243 */
[----:B------:R-:W-:-:S02]  /*1820*/  UIADD3 UR42, -UR42, UR40, URZ ;  /* 0x000000282a2a7290 */ /* 0x000fc4000fffe13f */
[----:B------:R-:W-:Y:S02]  /*1830*/  ULEA UR43, UR43, UR48, 0x3 ;  /* 0x000000302b2b7291 */ /* 0x000fe4000f8e183f */
[----:B------:R-:W-:Y:S02]  /*1840*/  ULOP3.LUT UR49, UR4, 0x8, URZ, 0x3c, !UPT ;  /* 0x0000000804317892 */ /* 0x000fe4000f8e3c3f */
[----:B------:R-:W-:Y:S01]  /*1850*/  ULOP3.LUT UR44, UR4, 0x18, URZ, 0x3c, !UPT ;  /* 0x00000018042c7892 */ /* 0x000fe2000f8e3c3f */
[----:B-1----:R-:W-:Y:S01]  /*1860*/  VIADD R69, R69, 0xffffffff ;  /* 0xffffffff45457836 */ /* 0x002fe20000000000 */
[----:B------:R-:W-:Y:S02]  /*1870*/  ULOP3.LUT UR45, UR5, 0x10000, URZ, 0xfc, !UPT ;  /* 0x00010000052d7892 */ /* 0x000fe4000f8efc3f */
[----:B------:R-:W-:Y:S01]  /*1880*/  ULOP3.LUT UR46, UR6, 0x10000, URZ, 0xfc, !UPT ;  /* 0x00010000062e7892 */ /* 0x000fe2000f8efc3f */
[----:B--2---:R-:W-:-:S11]  /*1890*/  SHF.L.U64.HI R68, R6, 0x1, R0 ;  /* 0x0000000106447819 */ /* 0x004fd60000010200 */
.L_x_104:
[----:B------:R-:W-:-:S04]  /*18a0*/  SHF.L.U32 R0, R75, 0x1f, RZ ;  /* 0x0000001f4b007819 */ /* 0x000fc800000006ff */
[----:B------:R-:W0:Y:S02]  /*18b0*/  SYNCS.PHASECHK.TRANS64.TRYWAIT P0, [UR43+-0x8], R0 ;  /* 0xfffff800ff0075a7 */ /* 0x000e24000800016b */
[----:B01-345:R-:W-:Y:S05]  /*18c0*/  @!P0 BRA `(.L_x_19) ;  /* 0x0000004800908947 */ /* 0x03bfea0003800000 */
.L_x_129:
[----:B------:R-:W-:Y:S02]  /*18d0*/  ULDC UR4, c[0x0][0x28c] ;  /* 0x0000a30000047ab9 */ /* 0x000fe40000000800 */
[----:B------:R-:W-:-:S13]  /*18e0*/  ISETP.LT.AND P0, PT, RZ, UR4, PT ;  /* 0x00000004ff007c0c */ /* 0x000fda000bf01270 */
[----:B------:R-:W-:Y:S05]  /*18f0*/  @P0 BRA `(.L_x_20) ;  /* 0x0000000000400947 */ /* 0x000fea0003800000 */
[----:B0-----:R-:W-:Y:S01]  /*1900*/  MOV R0, 0x0 ;  /* 0x0000000000007802 */ /* 0x001fe20000000f00 */
[----:B------:R-:W-:Y:S01]  /*1910*/  ULDC.64 UR4, c[0x4][0x68] ;  /* 0x01001a0000047ab9 */ /* 0x000fe20000000a00 */
[----:B------:R-:W-:Y:S01]  /*1920*/  ULDC.64 UR6, c[0x4][0x8] ;  /* 0x0100020000067ab9 */ /* 0x000fe20000000a00 */
[----:B------:R-:W-:Y:S01]  /*1930*/  IMAD.U32 R4, RZ, RZ, UR4 ;  /* 0x00000004ff047e24 */ /* 0x000fe2000f8e00ff */
[----:B------:R0:W1:Y:S01]  /*1940*/  LDC.64 R14, c[0x4][R0] ;  /* 0x01000000000e7b82 */ /* 0x0000620000000a00 */
[----:B------:R-:W-:Y:S01]  /*1950*/  IMAD.U32 R5, RZ, RZ, UR5 ;  /* 0x00000005ff057e24 */ /* 0x000fe2000f8e00ff */
[----:B------:R-:W-:Y:S01]  /*1960*/  ULDC.64 UR4, c[0x4][0x70] ;  /* 0x01001c0000047ab9 */ /* 0x000fe20000000a00 */
[----:B------:R-:W-:Y:S02]  /*1970*/  IMAD.U32 R10, RZ, RZ, UR6 ;  /* 0x00000006ff0a7e24 */ /* 0x000fe4000f8e00ff */
[----:B------:R-:W-:Y:S02]  /*1980*/  IMAD.U32 R6, RZ, RZ, UR4 ;  /* 0x00000004ff067e24 */ /* 0x000fe4000f8e00ff */
[----:B------:R-:W-:-:S02]  /*1990*/  IMAD.U32 R7, RZ, RZ, UR5 ;  /* 0x00000005ff077e24 */ /* 0x000fc4000f8e00ff */
[----:B------:R-:W-:Y:S02]  /*19a0*/  IMAD.U32 R11, RZ, RZ, UR7 ;  /* 0x00000007ff0b7e24 */ /* 0x000fe4000f8e00ff */
[----:B------:R-:W-:Y:S02]  /*19b0*/  IMAD.MOV.U32 R8, RZ, RZ, 0x1e1 ;  /* 0x000001e1ff087424 */ /* 0x000fe400078e00ff */
[----:B------:R-:W-:Y:S02]  /*19c0*/  IMAD.MOV.U32 R12, RZ, RZ, 0x1 ;  /* 0x00000001ff0c7424 */ /* 0x000fe400078e00ff */
[----:B0-----:R-:W-:-:S07]  /*19d0*/  IMAD.MOV.U32 R13, RZ, RZ, RZ ;  /* 0x000000ffff0d7224 */ /* 0x001fce00078e00ff */
[----:B------:R-:W-:-:S07]  /*19e0*/  LEPC R20, `(.L_x_20) ;  /* 0x000000001014794e */ /* 0x000fce0000000000 */
[----:B-1---5:R-:W-:Y:S05]  /*19f0*/  CALL.ABS.NOINC R14 ;  /* 0x000000000e007343 */ /* 0x022fea0003c00000 */
.L_x_20:
[----:B------:R-:W-:-:S13]  /*1a00*/  ISETP.NE.AND P0, PT, R74, 0x3, PT ;  /* 0x000000034a00780c */ /* 0x000fda0003f05270 */
[----:B------:R-:W-:Y:S05]  /*1a10*/  @!P0 BRA `(.L_x_21) ;  /* 0x0000000000048947 */ /* 0x000fea0003800000 */
[----:B------:R-:W-:Y:S01]  /*1a20*/  BPT.TRAP 0x1 ;  /* 0x000000040000795c */ /* 0x000fe20000300000 */
.L_x_21:
[----:B0-----:R-:W-:Y:S02]  /*1a30*/  IMAD.U32 R3, RZ, RZ, UR38 ;  /* 0x00000026ff037e24 */ /* 0x001fe4000f8e00ff */
[----:B------:R-:W-:-:S03]  /*1a40*/  IMAD.U32 R0, RZ, RZ, UR39 ;  /* 0x00000027ff007e24 */ /* 0x000fc6000f8e00ff */
[----:B------:R-:W-:Y:S02]  /*1a50*/  LEA R3, R3, UR41, 0x3 ;  /* 0x0000002903037c11 */ /* 0x000fe4000f8e18ff */
[----:B------:R-:W-:-:S04]  /*1a60*/  SHF.L.U32 R0, R0, 0x1f, RZ ;  /* 0x0000001f00007819 */ /* 0x000fc800000006ff */
[----:B------:R0:W1:Y:S01]  /*1a70*/  SYNCS.PHASECHK.TRANS64.TRYWAIT P1, [R3+URZ], R0 ;  /* 0x00000000030075a7 */ /* 0x000062000802017f */
[----:B------:R-:W-:Y:S05]  /*1a80*/  @!P0 BRA `(.L_x_22) ;  /* 0x0000000000048947 */ /* 0x000fea0003800000 */
[----:B------:R-:W-:Y:S01]  /*1a90*/  BPT.TRAP 0x1 ;  /* 0x000000040000795c */ /* 0x000fe20000300000 */
.L_x_22:
[----:B-1----:R-:W-:Y:S05]  /*1aa0*/  @P1 BRA `(.L_x_23) ;  /* 0x0000000000081947 */ /* 0x002fea0003800000 */
[----:B------:R-:W1:Y:S02]  /*1ab0*/  SYNCS.PHASECHK.TRANS64.TRYWAIT P1, [R3+URZ], R0 ;  /* 0x00000000030075a7 */ /* 0x000e64000802017f */
[----:B-1----:R-:W-:Y:S05]  /*1ac0*/  @!P1 BRA `(.L_x_24) ;  /* 0x0000004800289947 */ /* 0x002fea0003800000 */
.L_x_23:
[----:B------:R-:W-:Y:S05]  /*1ad0*/  WARPSYNC.ALL ;  /* 0x0000000000007948 */ /* 0x000fea0003800000 */
[----:B------:R-:W-:Y:S01]  /*1ae0*/  ULEA UR8, UR38, UR45, 0xa ;  /* 0x0000002d26087291 */ /* 0x000fe2000f8e503f */
[----:B------:R-:W-:Y:S01]  /*1af0*/  WARPGROUP.ARRIVE ;  /* 0x00000000000079c5 */ /* 0x000fe20000000000 */
[----:B------:R-:W-:Y:S01]  /*1b00*/  ULEA UR9, UR38, UR46, 0xa ;  /* 0x0000002e26097291 */ /* 0x000fe2000f8e503f */
[----:B01----:R-:W-:Y:S01]  /*1b10*/  IMAD.U32 R0, RZ, RZ, UR42 ;  /* 0x0000002aff007e24 */ /* 0x003fe2000f8e00ff */
[----:B------:R-:W-:Y:S01]  /*1b20*/  UMOV UR5, 0x40000040 ;  /* 0x4000004000057882 */ /* 0x000fe20000000000 */
[----:B------:R-:W-:-:S02]  /*1b30*/  UMOV UR7, 0x40000040 ;  /* 0x4000004000077882 */ /* 0x000fc40000000000 */
[----:B------:R-:W-:Y:S01]  /*1b40*/  UMOV UR4, UR8 ;  /* 0x0000000800047c82 */ /* 0x000fe20008000000 */
[----:B------:R-:W-:Y:S01]  /*1b50*/  ISETP.GE.AND P1, PT, R0, 0x1, PT ;  /* 0x000000010000780c */ /* 0x000fe20003f26270 */
[----:B------:R-:W-:Y:S02]  /*1b60*/  UMOV UR6, UR9 ;  /* 0x0000000900067c82 */ /* 0x000fe40008000000 */
[----:B------:R-:W-:Y:S01]  /*1b70*/  HGMMA.64x64x16.F32.BF16 R24, gdesc[UR4], RZ, !UPT, gsb0 ;  /* 0x00e00000041879f0 */ /* 0x000fe2000c0018ff */
[----:B------:R-:W-:Y:S02]  /*1b80*/  UIADD3 UR4, UR8, 0x2, URZ ;  /* 0x0000000208047890 */ /* 0x000fe4000fffe03f */
[----:B------:R-:W-:Y:S01]  /*1b90*/  UIADD3 UR6, UR9, 0x2, URZ ;  /* 0x0000000209067890 */ /* 0x000fe2000fffe03f */
[----:B------:R-:W-:Y:S01]  /*1ba0*/  UMOV UR5, 0x40000040 ;  /* 0x4000004000057882 */ /* 0x000fe20000000000 */
[----:B------:R-:W-:Y:S01]  /*1bb0*/  UMOV UR7, 0x40000040 ;  /* 0x4000004000077882 */ /* 0x000fe20000000000 */
[----:B------:R-:W-:-:S02]  /*1bc0*/  WARPGROUP.DEPBAR.LE gsb0, 0x0 ;  /* 0x00008000000079c5 */ /* 0x000fc40000010000 */
[----:B------:R-:W-:-:S06]  /*1bd0*/  WARPGROUP.ARRIVE ;  /* 0x00000000000079c5 */ /* 0x000fcc0000000000 */
[----:B------:R-:W-:Y:S01]  /*1be0*/  HGMMA.64x64x16.F32.BF16 R24, gdesc[UR4], R24, gsb0 ;  /* 0x00e00000041879f0 */ /* 0x000fe20008001818 */
[----:B------:R-:W-:Y:S02]  /*1bf0*/  UIADD3 UR4, UR8, 0x4, URZ ;  /* 0x0000000408047890 */ /* 0x000fe4000fffe03f */
[----:B------:R-:W-:Y:S01]  /*1c00*/  UIADD3 UR6, UR9, 0x4, URZ ;  /* 0x0000000409067890 */ /* 0x000fe2000fffe03f */
[----:B------:R-:W-:Y:S01]  /*1c10*/  UMOV UR5, 0x40000040 ;  /* 0x4000004000057882 */ /* 0x000fe20000000000 */
[----:B------:R-:W-:Y:S01]  /*1c20*/  UMOV UR7, 0x40000040 ;  /* 0x4000004000077882 */ /* 0x000fe20000000000 */
[----:B------:R-:W-:Y:S02]  /*1c30*/  WARPGROUP.DEPBAR.LE gsb0, 0x0 ;  /* 0x00008000000079c5 */ /* 0x000fe40000010000 */
        /* <DEDUP_REMOVED lines=36> */
[----:B------:R-:W-:Y:S03]  /*1e80*/  HGMMA.64x64x16.F32.BF16 R24, gdesc[UR4], R24, gsb0 ;  /* 0x00e00000041879f0 */ /* 0x000fe60008001818 */
[----:B------:R-:W-:Y:S02]  /*1e90*/  WARPGROUP.DEPBAR.LE gsb0, 0x0 ;  /* 0x00008000000079c5 */ /* 0x000fe40000010000 */
[----:B------:R-:W-:Y:S05]  /*1ea0*/  @!P1 BRA `(.L_x_25) ;  /* 0x0000000400849947 */ /* 0x000fea0003800000 */
[----:B------:R-:W-:Y:S01]  /*1eb0*/  UIADD3 UR8, UR38, 0x1, URZ ;  /* 0x0000000126087890 */ /* 0x000fe2000fffe03f */
[----:B------:R-:W-:Y:S02]  /*1ec0*/  IMAD.U32 R0, RZ, RZ, UR42 ;  /* 0x0000002aff007e24 */ /* 0x000fe4000f8e00ff */
[----:B------:R-:W-:Y:S01]  /*1ed0*/  IMAD.U32 R3, RZ, RZ, UR38 ;  /* 0x00000026ff037e24 */ /* 0x000fe2000f8e00ff */
[----:B------:R-:W-:-:S04]  /*1ee0*/  UISETP.NE.AND UP0, UPT, UR8, 0x7, UPT ;  /* 0x000000070800788c */ /* 0x000fc8000bf05270 */
[----:B------:R-:W-:Y:S02]  /*1ef0*/  USEL UR4, URZ, 0x1, UP0 ;  /* 0x000000013f047887 */ /* 0x000fe40008000000 */
[----:B------:R-:W-:Y:S02]  /*1f00*/  USEL UR8, UR8, URZ, UP0 ;  /* 0x0000003f08087287 */ /* 0x000fe40008000000 */
[----:B------:R-:W-:-:S06]  /*1f10*/  ULOP3.LUT UR4, UR39, UR4, URZ, 0x3c, !UPT ;  /* 0x0000000427047292 */ /* 0x000fcc000f8e3c3f */
[----:B------:R-:W-:-:S07]  /*1f20*/  IMAD.U32 R6, RZ, RZ, UR4 ;  /* 0x00000004ff067e24 */ /* 0x000fce000f8e00ff */
.L_x_32:
[----:B------:R-:W-:Y:S05]  /*1f30*/  @!P0 BRA `(.L_x_26) ;  /* 0x0000000000048947 */ /* 0x000fea0003800000 */
[----:B------:R-:W-:Y:S01]  /*1f40*/  BPT.TRAP 0x1 ;  /* 0x000000040000795c */ /* 0x000fe20000300000 */
.L_x_26:
[----:B------:R-:W-:Y:S01]  /*1f50*/  ULEA UR4, UR8, UR41, 0x3 ;  /* 0x0000002908047291 */ /* 0x000fe2000f8e183f */
[----:B------:R-:W-:-:S08]  /*1f60*/  SHF.L.U32 R4, R6, 0x1f, RZ ;  /* 0x0000001f06047819 */ /* 0x000fd000000006ff */
[----:B------:R0:W1:Y:S01]  /*1f70*/  SYNCS.PHASECHK.TRANS64.TRYWAIT P1, [UR4], R4 ;  /* 0x00000004ff0075a7 */ /* 0x0000620008020144 */
[----:B------:R-:W-:Y:S05]  /*1f80*/  @!P0 BRA `(.L_x_27) ;  /* 0x0000000000048947 */ /* 0x000fea0003800000 */
[----:B------:R-:W-:Y:S01]  /*1f90*/  BPT.TRAP 0x1 ;  /* 0x000000040000795c */ /* 0x000fe20000300000 */
.L_x_27:
[----:B-1----:R-:W-:Y:S05]  /*1fa0*/  @P1 BRA `(.L_x_28) ;  /* 0x0000000000081947 */ /* 0x002fea0003800000 */
[----:B------:R-:W1:Y:S02]  /*1fb0*/  SYNCS.PHASECHK.TRANS64.TRYWAIT P1, [UR4], R4 ;  /* 0x00000004ff0075a7 */ /* 0x000e640008020144 */
[----:B-1----:R-:W-:Y:S05]  /*1fc0*/  @!P1 BRA `(.L_x_29) ;  /* 0x0000004000fc9947 */ /* 0x002fea0003800000 */
.L_x_28:
[----:B------:R-:W-:Y:S01]  /*1fd0*/  ULEA UR9, UR8, UR45, 0xa ;  /* 0x0000002d08097291 */ /* 0x000fe2000f8e503f */
[----:B------:R-:W-:Y:S01]  /*1fe0*/  WARPGROUP.ARRIVE ;  /* 0x00000000000079c5 */ /* 0x000fe20000000000 */
[----:B------:R-:W-:Y:S01]  /*1ff0*/  ULEA UR10, UR8, UR46, 0xa ;  /* 0x0000002e080a7291 */ /* 0x000fe2000f8e503f */
[----:B------:R-:W-:Y:S01]  /*2000*/  UMOV UR5, 0x40000040 ;  /* 0x4000004000057882 */ /* 0x000fe20000000000 */
[----:B------:R-:W-:-:S03]  /*2010*/  UMOV UR7, 0x40000040 ;  /* 0x4000004000077882 */ /* 0x000fc60000000000 */
[----:B------:R-:W-:Y:S02]  /*2020*/  UMOV UR4, UR9 ;  /* 0x0000000900047c82 */ /* 0x000fe40008000000 */
[----:B------:R-:W-:Y:S02]  /*2030*/  UMOV UR6, UR10 ;  /* 0x0000000a00067c82 */ /* 0x000fe40008000000 */
[----:B------:R-:W-:Y:S01]  /*2040*/  HGMMA.64x64x16.F32.BF16 R24, gdesc[UR4], R24, gsb0 ;  /* 0x00e00000041879f0 */ /* 0x000fe20008001818 */
        /* <DEDUP_REMOVED lines=51> */
[----:B------:R-:W-:Y:S01]  /*2380*/  BPT.TRAP 0x1 ;  /* 0x000000040000795c */ /* 0x000fe20000300000 */
.L_x_30:
[----:B------:R-:W-:-:S13]  /*2390*/  ISETP.NE.AND P1, PT, R57, RZ, PT ;  /* 0x000000ff3900720c */ /* 0x000fda0003f25270 */
[----:B01----:R-:W-:-:S05]  /*23a0*/  @P1 LEA R4, R3, UR41, 0x3 ;  /* 0x0000002903041c11 */ /* 0x003fca000f8e18ff */
[----:B------:R-:W-:-:S05]  /*23b0*/  @P1 VIADD R5, R4, 0x38 ;  /* 0x0000003804051836 */ /* 0x000fca0000000000 */
[----:B------:R-:W-:-:S04]  /*23c0*/  @P1 PRMT R5, R56, 0x654, R5 ;  /* 0x0000065438051816 */ /* 0x000fc80000000005 */
[----:B------:R0:W-:Y:S01]  /*23d0*/  @P1 SYNCS.ARRIVE.TRANS64.RED.A1T0 RZ, [R5+URZ], RZ ;  /* 0x000000ff05ff19a7 */ /* 0x0001e2000810043f */
[----:B------:R-:W-:-:S13]  /*23e0*/  ISETP.GT.U32.AND P1, PT, R23, 0x1, PT ;  /* 0x000000011700780c */ /* 0x000fda0003f24070 */
[----:B0-----:R-:W-:Y:S05]  /*23f0*/  @P1 BRA `(.L_x_31) ;  /* 0x0000000000041947 */ /* 0x001fea0003800000 */
[----:B------:R-:W-:Y:S01]  /*2400*/  BPT.TRAP 0x1 ;  /* 0x000000040000795c */ /* 0x000fe20000300000 */
.L_x_31:
[----:B------:R-:W-:Y:S01]  /*2410*/  UIADD3 UR8, UR8, 0x1, URZ ;  /* 0x0000000108087890 */ /* 0x000fe2000fffe03f */
[C---:B------:R-:W-:Y:S01]  /*2420*/  ISETP.GT.AND P2, PT, R0.reuse, 0x1, PT ;  /* 0x000000010000780c */ /* 0x040fe20003f44270 */
[----:B------:R-:W-:Y:S02]  /*2430*/  VIADD R3, R3, 0x1 ;  /* 0x0000000103037836 */ /* 0x000fe40000000000 */
[----:B------:R-:W-:Y:S01]  /*2440*/  UISETP.NE.AND UP0, UPT, UR8, 0x7, UPT ;  /* 0x000000070800788c */ /* 0x000fe2000bf05270 */
[----:B------:R-:W-:Y:S02]  /*2450*/  VIADD R0, R0, 0xffffffff ;  /* 0xffffffff00007836 */ /* 0x000fe40000000000 */
[C---:B------:R-:W-:Y:S01]  /*2460*/  ISETP.NE.AND P1, PT, R3.reuse, 0x7, PT ;  /* 0x000000070300780c */ /* 0x040fe20003f25270 */
[----:B------:R-:W-:Y:S02]  /*2470*/  USEL UR4, URZ, 0x1, UP0 ;  /* 0x000000013f047887 */ /* 0x000fe40008000000 */
[----:B------:R-:W-:Y:S01]  /*2480*/  USEL UR8, UR8, URZ, UP0 ;  /* 0x0000003f08087287 */ /* 0x000fe20008000000 */
[----:B------:R-:W-:-:S03]  /*2490*/  SEL R3, R3, RZ, P1 ;  /* 0x000000ff03037207 */ /* 0x000fc60000800000 */
[----:B------:R-:W-:Y:S01]  /*24a0*/  LOP3.LUT R6, R6, UR4, RZ, 0x3c, !PT ;  /* 0x0000000406067c12 */ /* 0x000fe2000f8e3cff */
[----:B------:R-:W-:Y:S07]  /*24b0*/  @P2 BRA `(.L_x_32) ;  /* 0xfffffff8009c2947 */ /* 0x000fee000383ffff */
.L_x_25:
[----:B------:R-:W0:Y:S01]  /*24c0*/  LDC R0, c[0x0][0x28c] ;  /* 0x0000a300ff007b82 */ /* 0x000e220000000800 */
[----:B------:R-:W-:-:S04]  /*24d0*/  IMAD.U32 R3, RZ, RZ, UR49 ;  /* 0x00000031ff037e24 */ /* 0x000fc8000f8e00ff */
[----:B------:R1:W-:Y:S01]  /*24e0*/  SYNCS.ARRIVE.TRANS64.A1T0 RZ, [R3+UR48], RZ ;  /* 0x000000ff03ff79a7 */ /* 0x0003e20008100030 */
[----:B0-----:R-:W-:-:S13]  /*24f0*/  ISETP.GE.AND P1, PT, R0, 0x1, PT ;  /* 0x000000010000780c */ /* 0x001fda0003f26270 */
[----:B-1----:R-:W-:Y:S05]  /*2500*/  @!P1 BRA `(.L_x_33) ;  /* 0x0000000000509947 */ /* 0x002fea0003800000 */
[----:B------:R-:W-:Y:S05]  /*2510*/  @!P0 BRA `(.L_x_34) ;  /* 0x0000000000048947 */ /* 0x000fea0003800000 */
[----:B------:R-:W-:Y:S01]  /*2520*/  BPT.TRAP 0x1 ;  /* 0x000000040000795c */ /* 0x000fe20000300000 */
.L_x_34:
[----:B------:R-:W-:Y:S01]  /*2530*/  ISETP.NE.AND P0, PT, R57, RZ, PT ;  /* 0x000000ff3900720c */ /* 0x000fe20003f05270 */
[----:B------:R-:W-:Y:S01]  /*2540*/  BSSY B0, `(.L_x_35) ;  /* 0x000000e000007945 */ /* 0x000fe20003800000 */
[----:B------:R-:W-:-:S11]  /*2550*/  ISETP.GT.U32.AND P1, PT, R23, 0x1, PT ;  /* 0x000000011700780c */ /* 0x000fd60003f24070 */
[----:B------:R-:W-:Y:S05]  /*2560*/  @!P0 BRA `(.L_x_36) ;  /* 0x00000000002c8947 */ /* 0x000fea0003800000 */
[----:B------:R-:W-:-:S04]  /*2570*/  UIADD3 UR6, UR38, UR42, URZ ;  /* 0x0000002a26067290 */ /* 0x000fc8000fffe03f */
[----:B------:R-:W-:-:S04]  /*2580*/  UIMAD.WIDE.U32 UR4, UR6, 0x24924925, URZ ;  /* 0x24924925060478a5 */ /* 0x000fc8000f8e003f */
[----:B------:R-:W-:-:S04]  /*2590*/  UIADD3 UR4, UR6, -UR5, URZ ;  /* 0x8000000506047290 */ /* 0x000fc8000fffe03f */
[----:B------:R-:W-:-:S04]  /*25a0*/  ULEA.HI UR4, UR4, UR5, URZ, 0x1f ;  /* 0x0000000504047291 */ /* 0x000fc8000f8ff83f */
[----:B------:R-:W-:-:S04]  /*25b0*/  USHF.R.U32.HI UR4, URZ, 0x2, UR4 ;  /* 0x000000023f047899 */ /* 0x000fc80008011604 */
[----:B------:R-:W-:-:S04]  /*25c0*/  UIMAD UR4, UR4, -0x7, UR6 ;  /* 0xfffffff9040478a4 */ /* 0x000fc8000f8e0206 */
[----:B------:R-:W-:-:S04]  /*25d0*/  ULEA UR4, UR4, UR41, 0x3 ;  /* 0x0000002904047291 */ /* 0x000fc8000f8e183f */
[----:B------:R-:W-:-:S06]  /*25e0*/  UIADD3 UR4, UR4, 0x38, URZ ;  /* 0x0000003804047890 */ /* 0x000fcc000fffe03f */
[----:B------:R-:W-:-:S05]  /*25f0*/  IMAD.U32 R3, RZ, RZ, UR4 ;  /* 0x00000004ff037e24 */ /* 0x000fca000f8e00ff */
[----:B------:R-:W-:-:S04]  /*2600*/  PRMT R0, R56, 0x654, R3 ;  /* 0x0000065438007816 */ /* 0x000fc80000000003 */
[----:B------:R0:W-:Y:S03]  /*2610*/  SYNCS.ARRIVE.TRANS64.RED.A1T0 RZ, [R0+URZ], RZ ;  /* 0x000000ff00ff79a7 */ /* 0x0001e6000810043f */
.L_x_36:
[----:B------:R-:W-:Y:S05]  /*2620*/  BSYNC B0 ;  /* 0x0000000000007941 */ /* 0x000fea0003800000 */
.L_x_35:
[----:B------:R-:W-:Y:S05]  /*2630*/  @P1 BRA `(.L_x_33) ;  /* 0x0000000000041947 */ /* 0x000fea0003800000 */
[----:B------:R-:W-:Y:S01]  /*2640*/  BPT.TRAP 0x1 ;  /* 0x000000040000795c */ /* 0x000fe20000300000 */
.L_x_33:
[----:B0-----:R-:W-:Y:S01]  /*2650*/  SHF.L.U32 R0, R75, 0x1f, RZ ;  /* 0x0000001f4b007819 */ /* 0x001fe200000006ff */
[----:B------:R-:W-:Y:S01]  /*2660*/  UISETP.GE.U32.AND UP1, UPT, UR47, 0x7, UPT ;  /* 0x000000072f00788c */ /* 0x000fe2000bf26070 */
[----:B------:R-:W-:Y:S01]  /*2670*/  SHF.R.S32.HI R9, RZ, 0x1f, R19 ;  /* 0x0000001fff097819 */ /* 0x000fe20000011413 */
[----:B------:R-:W-:Y:S01]  /*2680*/  UIADD3 UR38, UR38, UR47, URZ ;  /* 0x0000002f26267290 */ /* 0x000fe2000fffe03f */
[----:B------:R-:W0:Y:S03]  /*2690*/  SYNCS.PHASECHK.TRANS64.TRYWAIT P0, [UR43+0x8], R0 ;  /* 0x00000800ff0075a7 */ /* 0x000e26000800016b */
[----:B------:R-:W-:-:S04]  /*26a0*/  UISETP.GT.U32.AND UP0, UPT, UR38, 0x6, UPT ;  /* 0x000000062600788c */ /* 0x000fc8000bf04070 */
[----:B------:R-:W-:Y:S02]  /*26b0*/  UISETP.LT.U32.AND UP0, UPT, UR47, 0x7, UP0 ;  /* 0x000000072f00788c */ /* 0x000fe40008701070 */
[----:B------:R-:W-:Y:S02]  /*26c0*/  @UP1 UIMAD.WIDE.U32 UR4, UR38, 0x24924925, URZ ;  /* 0x24924925260418a5 */ /* 0x000fe4000f8e003f */
[----:B------:R-:W-:Y:S02]  /*26d0*/  USEL UR6, URZ, 0x1, !UP0 ;  /* 0x000000013f067887 */ /* 0x000fe4000c000000 */
[----:B------:R-:W-:Y:S02]  /*26e0*/  @UP1 UIADD3 UR4, UR38, -UR5, URZ ;  /* 0x8000000526041290 */ /* 0x000fe4000fffe03f */
[----:B------:R-:W-:Y:S02]  /*26f0*/  ULOP3.LUT UR39, UR39, UR6, URZ, 0x3c, !UPT ;  /* 0x0000000627277292 */ /* 0x000fe4000f8e3c3f */
[----:B------:R-:W-:-:S04]  /*2700*/  @UP1 ULEA.HI UR4, UR4, UR5, URZ, 0x1f ;  /* 0x0000000504041291 */ /* 0x000fc8000f8ff83f */
[----:B------:R-:W-:-:S04]  /*2710*/  @UP1 USHF.R.U32.HI UR4, URZ, 0x2, UR4 ;  /* 0x000000023f041899 */ /* 0x000fc80008011604 */
[----:B------:R-:W-:Y:S01]  /*2720*/  @UP1 ULOP3.LUT UR39, UR39, 0x1, UR4, 0x78, !UPT ;  /* 0x0000000127271892 */ /* 0x000fe2000f8e7804 */
[----:B0-----:R-:W-:Y:S11]  /*2730*/  @!P0 BRA `(.L_x_37) ;  /* 0x0000003c00388947 */ /* 0x001ff60003800000 */
.L_x_130:
[----:B------:R-:W-:Y:S01]  /*2740*/  ULDC.64 UR4, c[0x0][0x5d0] ;  /* 0x0001740000047ab9 */ /* 0x000fe20000000a00 */
[----:B------:R-:W-:Y:S01]  /*2750*/  ULDC UR6, c[0x0][0x284] ;  /* 0x0000a10000067ab9 */ /* 0x000fe20000000800 */
[----:B0-----:R-:W-:Y:S02]  /*2760*/  IMAD R0, R9, UR4, RZ ;  /* 0x0000000409007c24 */ /* 0x001fe4000f8e02ff */
[----:B------:R-:W-:Y:S02]  /*2770*/  IMAD.SHL.U32 R12, R18, 0x40, RZ ;  /* 0x00000040120c7824 */ /* 0x000fe400078e00ff */
[C---:B------:R-:W-:Y:S02]  /*2780*/  IMAD R3, R19.reuse, UR5, R0 ;  /* 0x0000000513037c24 */ /* 0x040fe4000f8e0200 */
[----:B------:R-:W-:Y:S01]  /*2790*/  IMAD.SHL.U32 R0, R22, 0x40, RZ ;  /* 0x0000004016007824 */ /* 0x000fe200078e00ff */
[----:B------:R-:W-:Y:S01]  /*27a0*/  SHF.R.S32.HI R13, RZ, 0x1f, R12 ;  /* 0x0000001fff0d7819 */ /* 0x000fe2000001140c */
[----:B------:R-:W-:Y:S01]  /*27b0*/  IMAD.WIDE.U32 R4, R19, UR4, R62 ;  /* 0x0000000413047c25 */ /* 0x000fe2000f8e003e */
[----:B------:R-:W-:-:S02]  /*27c0*/  ULDC.64 UR4, c[0x0][0x5c8] ;  /* 0x0001720000047ab9 */ /* 0x000fc40000000a00 */
[----:B------:R-:W-:Y:S01]  /*27d0*/  ISETP.GE.AND P0, PT, R0, UR6, PT ;  /* 0x0000000600007c0c */ /* 0x000fe2000bf06270 */
[----:B------:R-:W-:Y:S01]  /*27e0*/  ULDC UR6, c[0x0][0x288] ;  /* 0x0000a20000067ab9 */ /* 0x000fe20000000800 */
[----:B------:R-:W-:Y:S01]  /*27f0*/  IADD3 R4, P1, R12, R4, RZ ;  /* 0x000000040c047210 */ /* 0x000fe20007f3e0ff */
[----:B------:R-:W-:Y:S01]  /*2800*/  IMAD.WIDE R20, R22, 0x40, R60 ;  /* 0x0000004016147825 */ /* 0x000fe200078e023c */
[----:B------:R-:W-:Y:S02]  /*2810*/  ISETP.GE.OR P0, PT, R12, UR6, P0 ;  /* 0x000000060c007c0c */ /* 0x000fe40008706670 */
[----:B------:R-:W-:Y:S01]  /*2820*/  IADD3.X R5, R13, R5, R3, P1, !PT ;  /* 0x000000050d057210 */ /* 0x000fe20000ffe403 */
[----:B------:R-:W-:-:S04]  /*2830*/  IMAD R7, R21, UR4, RZ ;  /* 0x0000000415077c24 */ /* 0x000fc8000f8e02ff */
[C---:B------:R-:W-:Y:S02]  /*2840*/  IMAD R7, R20.reuse, UR5, R7 ;  /* 0x0000000514077c24 */ /* 0x040fe4000f8e0207 */
[----:B------:R-:W-:-:S04]  /*2850*/  IMAD.WIDE.U32 R72, R20, UR4, R4 ;  /* 0x0000000414487c25 */ /* 0x000fc8000f8e0004 */
[----:B------:R-:W-:Y:S05]  /*2860*/  @P0 BRA `(.L_x_38) ;  /* 0x0000002000580947 */ /* 0x000fea0003800000 */
[----:B-----5:R-:W-:Y:S01]  /*2870*/  FSETP.NEU.AND P0, PT, R59, RZ, PT ;  /* 0x000000ff3b00720b */ /* 0x020fe20003f0d000 */
[----:B------:R-:W-:Y:S01]  /*2880*/  IMAD.IADD R18, R67, 0x1, -R12 ;  /* 0x0000000143127824 */ /* 0x000fe200078e0a0c */
[----:B------:R-:W-:Y:S01]  /*2890*/  BSSY B0, `(.L_x_38) ;  /* 0x0000213000007945 */ /* 0x000fe20003800000 */
[----:B------:R-:W-:Y:S02]  /*28a0*/  IMAD.IADD R0, R71, 0x1, -R0 ;  /* 0x0000000147007824 */ /* 0x000fe400078e0a00 */
[----:B------:R-:W-:Y:S01]  /*28b0*/  IMAD.IADD R7, R73, 0x1, R7 ;  /* 0x0000000149077824 */ /* 0x000fe200078e0207 */
[----:B------:R-:W-:-:S04]  /*28c0*/  ISETP.GT.AND P2, PT, R18, RZ, PT ;  /* 0x000000ff1200720c */ /* 0x000fc80003f44270 */
[----:B------:R-:W-:-:S03]  /*28d0*/  ISETP.GT.AND P1, PT, R0, RZ, P2 ;  /* 0x000000ff0000720c */ /* 0x000fc60001724270 */
[----:B------:R-:W-:Y:S10]  /*28e0*/  @!P0 BRA `(.L_x_39) ;  /* 0x0000001400dc8947 */ /* 0x000ff40003800000 */
[----:B------:R-:W0:Y:S01]  /*28f0*/  LDC.64 R76, c[0x0][0x5b8] ;  /* 0x00016e00ff4c7b82 */ /* 0x000e220000000a00 */
[----:B------:R-:W-:-:S07]  /*2900*/  ULDC.64 UR4, c[0x0][0x5c0] ;  /* 0x0001700000047ab9 */ /* 0x000fce0000000a00 */
[----:B------:R-:W1:Y:S08]  /*2910*/  LDC.64 R78, c[0x0][0x5b0] ;  /* 0x00016c00ff4e7b82 */ /* 0x000e700000000a00 */
[----:B------:R-:W2:Y:S01]  /*2920*/  LDC.64 R80, c[0x0][0x5a8] ;  /* 0x00016a00ff507b82 */ /* 0x000ea20000000a00 */
[-C--:B0-----:R-:W-:Y:S02]  /*2930*/  IMAD R6, R9, R76.reuse, RZ ;  /* 0x0000004c09067224 */ /* 0x081fe400078e02ff */
[----:B------:R-:W-:-:S04]  /*2940*/  IMAD.WIDE.U32 R4, R19, R76, R62 ;  /* 0x0000004c13047225 */ /* 0x000fc800078e003e */
[----:B------:R-:W-:Y:S01]  /*2950*/  IMAD R73, R19, R77, R6 ;  /* 0x0000004d13497224 */ /* 0x000fe200078e0206 */
[----:B------:R-:W-:Y:S01]  /*2960*/  IADD3 R8, P0, R12, R4, RZ ;  /* 0x000000040c087210 */ /* 0x000fe20007f1e0ff */
[----:B-1----:R-:W-:-:S03]  /*2970*/  IMAD R3, R21, R78, RZ ;  /* 0x0000004e15037224 */ /* 0x002fc600078e02ff */
[----:B------:R-:W-:Y:S01]  /*2980*/  IADD3.X R9, R13, R5, R73, P0, !PT ;  /* 0x000000050d097210 */ /* 0x000fe200007fe449 */
[C---:B------:R-:W-:Y:S02]  /*2990*/  IMAD R77, R20.reuse, R79, R3 ;  /* 0x0000004f144d7224 */ /* 0x040fe400078e0203 */
[----:B------:R-:W-:-:S04]  /*29a0*/  IMAD.WIDE.U32 R4, R20, R78, R8 ;  /* 0x0000004e14047225 */ /* 0x000fc800078e0008 */
[----:B------:R-:W-:Y:S01]  /*29b0*/  IMAD.IADD R3, R5, 0x1, R77 ;  /* 0x0000000105037824 */ /* 0x000fe200078e024d */
[----:B--2---:R-:W-:-:S04]  /*29c0*/  LEA R10, P0, R4, R80, 0x1 ;  /* 0x00000050040a7211 */ /* 0x004fc800078008ff */
[----:B------:R-:W-:-:S05]  /*29d0*/  LEA.HI.X R11, R4, R81, R3, 0x1, P0 ;  /* 0x00000051040b7211 */ /* 0x000fca00000f0c03 */
[----:B------:R-:W2:Y:S01]  /*29e0*/  @P1 LDG.E.LTC128B.U16 R3, desc[UR36][R10.64] ;  /* 0x000000240a031981 */ /* 0x000ea2000c1e1520 */
[----:B------:R-:W-:Y:S01]  /*29f0*/  IMAD.WIDE.U32 R4, R20, R78, R12 ;  /* 0x0000004e14047225 */ /* 0x000fe200078e000c */
[----:B------:R-:W-:Y:S02]  /*2a00*/  BSSY B1, `(.L_x_40) ;  /* 0x0000015000017945 */ /* 0x000fe40003800000 */
[----:B------:R-:W-:-:S04]  /*2a10*/  IADD3 R14, P0, R62, R4, RZ ;  /* 0x000000043e0e7210 */ /* 0x000fc80007f1e0ff */
[----:B------:R-:W-:Y:S02]  /*2a20*/  IADD3.X R15, R63, R77, R5, P0, !PT ;  /* 0x0000004d3f0f7210 */ /* 0x000fe400007fe405 */
[----:B------:R-:W-:Y:S01]  /*2a30*/  LEA R6, P0, R72, UR4, 0x1 ;  /* 0x0000000448067c11 */ /* 0x000fe2000f8008ff */
[----:B------:R-:W-:-:S03]  /*2a40*/  IMAD.WIDE.U32 R14, R19, R76, R14 ;  /* 0x0000004c130e7225 */ /* 0x000fc600078e000e */
[----:B------:R-:W-:Y:S02]  /*2a50*/  LEA.HI.X R7, R72, UR5, R7, 0x1, P0 ;  /* 0x0000000548077c11 */ /* 0x000fe400080f0c07 */
[----:B------:R-:W-:-:S04]  /*2a60*/  ISETP.GT.AND P0, PT, R18, 0x1, PT ;  /* 0x000000011200780c */ /* 0x000fc80003f04270 */
[----:B------:R-:W-:Y:S01]  /*2a70*/  ISETP.GT.AND P3, PT, R0, RZ, P0 ;  /* 0x000000ff0000720c */ /* 0x000fe20000764270 */
[----:B--2---:R-:W-:-:S04]  /*2a80*/  IMAD.U32 R4, R3, 0x10000, RZ ;  /* 0x0001000003047824 */ /* 0x004fc800078e00ff */
[----:B------:R-:W-:Y:S01]  /*2a90*/  FMUL R5, R4, R59 ;  /* 0x0000003b04057220 */ /* 0x000fe20000400000 */
[----:B------:R-:W-:-:S03]  /*2aa0*/  LEA R4, P4, R14, R80, 0x1 ;  /* 0x000000500e047211 */ /* 0x000fc600078808ff */
[----:B------:R-:W-:-:S05]  /*2ab0*/  FFMA R5, R24, R58, R5 ;  /* 0x0000003a18057223 */ /* 0x000fca0000000005 */
[----:B------:R-:W-:Y:S01]  /*2ac0*/  F2FP.BF16.F32.PACK_AB R10, RZ, R5 ;  /* 0x00000005ff0a723e */ /* 0x000fe200000010ff */
[----:B------:R-:W-:-:S03]  /*2ad0*/  IMAD.IADD R5, R73, 0x1, R15 ;  /* 0x0000000149057824 */ /* 0x000fc600078e020f */
[----:B------:R-:W-:Y:S01]  /*2ae0*/  PRMT R11, R10, 0x7610, R11 ;  /* 0x000076100a0b7816 */ /* 0x000fe2000000000b */
[----:B------:R-:W-:Y:S01]  /*2af0*/  IMAD.SHL.U32 R10, R78, 0x8, RZ ;  /* 0x000000084e0a7824 */ /* 0x000fe200078e00ff */
[----:B------:R-:W-:-:S03]  /*2b00*/  LEA.HI.X R5, R14, R81, R5, 0x1, P4 ;  /* 0x000000510e057211 */ /* 0x000fc600020f0c05 */
[----:B------:R0:W-:Y:S02]  /*2b10*/  @P1 STG.E.U16 desc[UR36][R6.64], R11 ;  /* 0x0000000b06001986 */ /* 0x0001e4000c101524 */
[----:B0-----:R-:W-:Y:S01]  /*2b20*/  SHF.L.U64.HI R11, R78, 0x3, R79 ;  /* 0x000000034e0b7819 */ /* 0x001fe2000001024f */
[----:B------:R-:W-:Y:S06]  /*2b30*/  @!P3 BRA `(.L_x_41) ;  /* 0x000000000004b947 */ /* 0x000fec0003800000 */
[----:B------:R0:W5:Y:S02]  /*2b40*/  LDG.E.LTC128B.U16 R3, desc[UR36][R4.64+0x2] ;  /* 0x0000022404037981 */ /* 0x000164000c1e1520 */
.L_x_41:
[----:B------:R-:W-:Y:S05]  /*2b50*/  BSYNC B1 ;  /* 0x0000000000017941 */ /* 0x000fea0003800000 */
.L_x_40:
[----:B------:R-:W-:Y:S01]  /*2b60*/  IMAD.WIDE.U32 R10, R20, R78, R10 ;  /* 0x0000004e140a7225 */ /* 0x000fe200078e000a */
[----:B------:R-:W-:Y:S02]  /*2b70*/  ISETP.GT.AND P2, PT, R0, 0x8, P2 ;  /* 0x000000080000780c */ /* 0x000fe40001744270 */
[C---:B-----5:R-:W-:Y:S01]  /*2b80*/  PRMT R20, R3.reuse, 0x7610, R20 ;  /* 0x0000761003147816 */ /* 0x060fe20000000014 */
[----:B------:R-:W-:Y:S01]  /*2b90*/  IMAD.U32 R14, R3, 0x10000, RZ ;  /* 0x00010000030e7824 */ /* 0x000fe200078e00ff */
[----:B------:R-:W-:Y:S01]  /*2ba0*/  IADD3 R8, P1, R8, R10, RZ ;  /* 0x0000000a08087210 */ /* 0x000fe20007f3e0ff */
[----:B------:R-:W-:Y:S02]  /*2bb0*/  IMAD.IADD R77, R77, 0x1, R11 ;  /* 0x000000014d4d7824 */ /* 0x000fe400078e020b */
[----:B------:R-:W-:Y:S02]  /*2bc0*/  FMUL R14, R14, R59 ;  /* 0x0000003b0e0e7220 */ /* 0x000fe40000400000 */
[----:B------:R-:W-:-:S02]  /*2bd0*/  IMAD.X R9, R77, 0x1, R9, P1 ;  /* 0x000000014d097824 */ /* 0x000fc400008e0609 */
[----:B------:R-:W-:Y:S01]  /*2be0*/  FFMA R25, R25, R58, R14 ;  /* 0x0000003a19197223 */ /* 0x000fe2000000000e */
[----:B------:R-:W-:-:S04]  /*2bf0*/  LEA R14, P1, R8, R80, 0x1 ;  /* 0x00000050080e7211 */ /* 0x000fc800078208ff */
[----:B------:R-:W-:Y:S02]  /*2c00*/  F2FP.BF16.F32.PACK_AB R25, RZ, R25 ;  /* 0x00000019ff19723e */ /* 0x000fe400000010ff */
[----:B------:R-:W-:-:S03]  /*2c10*/  LEA.HI.X R15, R8, R81, R9, 0x1, P1 ;  /* 0x00000051080f7211 */ /* 0x000fc600008f0c09 */
[----:B------:R1:W-:Y:S04]  /*2c20*/  @P3 STG.E.U16 desc[UR36][R6.64+0x2], R25 ;  /* 0x0000021906003986 */ /* 0x0003e8000c101524 */
[----:B------:R-:W2:Y:S01]  /*2c30*/  @P2 LDG.E.LTC128B.U16 R20, desc[UR36][R14.64] ;  /* 0x000000240e142981 */ /* 0x000ea2000c1e1520 */
[----:B------:R-:W-:Y:S01]  /*2c40*/  IADD3 R12, P1, P3, R62, R10, R12 ;  /* 0x0000000a3e0c7210 */ /* 0x000fe20007b3e00c */
[----:B------:R-:W-:Y:S01]  /*2c50*/  BSSY B1, `(.L_x_42) ;  /* 0x0000011000017945 */ /* 0x000fe20003800000 */
[C---:B------:R-:W-:Y:S02]  /*2c60*/  SHF.L.U64.HI R11, R64.reuse, 0x1, R65 ;  /* 0x00000001400b7819 */ /* 0x040fe40000010241 */
[----:B------:R-:W-:Y:S02]  /*2c70*/  IADD3.X R13, R63, R77, R13, P1, P3 ;  /* 0x0000004d3f0d7210 */ /* 0x000fe40000fe640d */
[----:B------:R-:W-:-:S02]  /*2c80*/  LEA R10, P1, R64, R6, 0x1 ;  /* 0x00000006400a7211 */ /* 0x000fc400078208ff */
[----:B------:R-:W-:Y:S01]  /*2c90*/  ISETP.GT.AND P0, PT, R0, 0x8, P0 ;  /* 0x000000080000780c */ /* 0x000fe20000704270 */
[----:B------:R-:W-:-:S04]  /*2ca0*/  IMAD.WIDE.U32 R12, R19, R76, R12 ;  /* 0x0000004c130c7225 */ /* 0x000fc800078e000c */
[----:B------:R-:W-:Y:S02]  /*2cb0*/  IMAD.X R11, R11, 0x1, R7, P1 ;  /* 0x000000010b0b7824 */ /* 0x000fe400008e0607 */
[----:B------:R-:W-:Y:S02]  /*2cc0*/  IMAD.IADD R9, R73, 0x1, R13 ;  /* 0x0000000149097824 */ /* 0x000fe400078e020d */
[----:B--2---:R-:W-:-:S04]  /*2cd0*/  IMAD.U32 R8, R20, 0x10000, RZ ;  /* 0x0001000014087824 */ /* 0x004fc800078e00ff */
[----:B------:R-:W-:Y:S01]  /*2ce0*/  FMUL R3, R8, R59 ;  /* 0x0000003b08037220 */ /* 0x000fe20000400000 */
[----:B------:R-:W-:-:S03]  /*2cf0*/  LEA R8, P3, R12, R80, 0x1 ;  /* 0x000000500c087211 */ /* 0x000fc600078608ff */
[----:B------:R-:W-:Y:S01]  /*2d00*/  FFMA R3, R26, R58, R3 ;  /* 0x0000003a1a037223 */ /* 0x000fe20000000003 */
[----:B------:R-:W-:-:S04]  /*2d10*/  LEA.HI.X R9, R12, R81, R9, 0x1, P3 ;  /* 0x000000510c097211 */ /* 0x000fc800018f0c09 */
[----:B------:R-:W-:-:S05]  /*2d20*/  F2FP.BF16.F32.PACK_AB R3, RZ, R3 ;  /* 0x00000003ff03723e */ /* 0x000fca00000010ff */
[----:B------:R1:W-:Y:S01]  /*2d30*/  @P2 STG.E.U16 desc[UR36][R10.64], R3 ;  /* 0x000000030a002986 */ /* 0x0003e2000c101524 */
[----:B------:R-:W-:Y:S05]  /*2d40*/  @!P0 BRA `(.L_x_43) ;  /* 0x0000000000048947 */ /* 0x000fea0003800000 */
[----:B------:R2:W5:Y:S02]  /*2d50*/  LDG.E.LTC128B.U16 R20, desc[UR36][R8.64+0x2] ;  /* 0x0000022408147981 */ /* 0x000564000c1e1520 */
.L_x_43:
[----:B------:R-:W-:Y:S05]  /*2d60*/  BSYNC B1 ;  /* 0x0000000000017941 */ /* 0x000fea0003800000 */
.L_x_42:
[----:B-----5:R-:W-:Y:S01]  /*2d70*/  IMAD.U32 R12, R20, 0x10000, RZ ;  /* 0x00010000140c7824 */ /* 0x020fe200078e00ff */
[----:B------:R-:W-:Y:S01]  /*2d80*/  ISETP.GT.AND P1, PT, R18, 0x8, PT ;  /* 0x000000081200780c */ /* 0x000fe20003f24270 */
[----:B------:R-:W-:Y:S02]  /*2d90*/  BSSY B1, `(.L_x_44) ;  /* 0x0000008000017945 */ /* 0x000fe40003800000 */
[----:B------:R-:W-:Y:S01]  /*2da0*/  FMUL R12, R12, R59 ;  /* 0x0000003b0c0c7220 */ /* 0x000fe20000400000 */
[----:B------:R-:W-:-:S03]  /*2db0*/  ISETP.GT.AND P2, PT, R0, RZ, P1 ;  /* 0x000000ff0000720c */ /* 0x000fc60000f44270 */
[----:B------:R-:W-:-:S05]  /*2dc0*/  FFMA R12, R27, R58, R12 ;  /* 0x0000003a1b0c7223 */ /* 0x000fca000000000c */
[----:B------:R-:W-:-:S05]  /*2dd0*/  F2FP.BF16.F32.PACK_AB R12, RZ, R12 ;  /* 0x0000000cff0c723e */ /* 0x000fca00000010ff */
[----:B------:R3:W-:Y:S01]  /*2de0*/  @P0 STG.E.U16 desc[UR36][R10.64+0x2], R12 ;  /* 0x0000020c0a000986 */ /* 0x0007e2000c101524 */
[----:B------:R-:W-:Y:S05]  /*2df0*/  @!P2 BRA `(.L_x_45) ;  /* 0x000000000004a947 */ /* 0x000fea0003800000 */
[----:B------:R4:W5:Y:S02]  /*2e00*/  LDG.E.LTC128B.U16 R20, desc[UR36][R4.64+0x10] ;  /* 0x0000102404147981 */ /* 0x000964000c1e1520 */
.L_x_45:
[----:B------:R-:W-:Y:S05]  /*2e10*/  BSYNC B1 ;  /* 0x0000000000017941 */ /* 0x000fea0003800000 */
.L_x_44:
[----:B---3-5:R-:W-:Y:S01]  /*2e20*/  IMAD.U32 R12, R20, 0x10000, RZ ;  /* 0x00010000140c7824 */ /* 0x028fe200078e00ff */
[----:B------:R-:W-:Y:S01]  /*2e30*/  ISETP.GT.AND P0, PT, R18, 0x9, PT ;  /* 0x000000091200780c */ /* 0x000fe20003f04270 */
[----:B------:R-:W-:Y:S02]  /*2e40*/  BSSY B1, `(.L_x_46) ;  /* 0x0000008000017945 */ /* 0x000fe40003800000 */
[----:B-1----:R-:W-:Y:S01]  /*2e50*/  FMUL R3, R12, R59 ;  /* 0x0000003b0c037220 */ /* 0x002fe20000400000 */
[----:B------:R-:W-:-:S03]  /*2e60*/  ISETP.GT.AND P3, PT, R0, RZ, P0 ;  /* 0x000000ff0000720c */ /* 0x000fc60000764270 */
[----:B------:R-:W-:-:S05]  /*2e70*/  FFMA R3, R28, R58, R3 ;  /* 0x0000003a1c037223 */ /* 0x000fca0000000003 */
[----:B------:R-:W-:-:S05]  /*2e80*/  F2FP.BF16.F32.PACK_AB R3, RZ, R3 ;  /* 0x00000003ff03723e */ /* 0x000fca00000010ff */
[----:B------:R1:W-:Y:S01]  /*2e90*/  @P2 STG.E.U16 desc[UR36][R6.64+0x10], R3 ;  /* 0x0000100306002986 */ /* 0x0003e2000c101524 */
[----:B------:R-:W-:Y:S05]  /*2ea0*/  @!P3 BRA `(.L_x_47) ;  /* 0x000000000004b947 */ /* 0x000fea0003800000 */
[----:B------:R3:W5:Y:S02]  /*2eb0*/  LDG.E.LTC128B.U16 R20, desc[UR36][R4.64+0x12] ;  /* 0x0000122404147981 */ /* 0x000764000c1e1520 */
.L_x_47:
[----:B------:R-:W-:Y:S05]  /*2ec0*/  BSYNC B1 ;  /* 0x0000000000017941 */ /* 0x000fea0003800000 */
.L_x_46:
[----:B-----5:R-:W-:Y:S01]  /*2ed0*/  IMAD.U32 R12, R20, 0x10000, RZ ;  /* 0x00010000140c7824 */ /* 0x020fe200078e00ff */
[----:B------:R-:W-:Y:S01]  /*2ee0*/  ISETP.GT.AND P1, PT, R0, 0x8, P1 ;  /* 0x000000080000780c */ /* 0x000fe20000f24270 */
[----:B------:R-:W-:Y:S02]  /*2ef0*/  BSSY B1, `(.L_x_48) ;  /* 0x0000007000017945 */ /* 0x000fe40003800000 */
[----:B------:R-:W-:-:S04]  /*2f00*/  FMUL R12, R12, R59 ;  /* 0x0000003b0c0c7220 */ /* 0x000fc80000400000 */
[----:B------:R-:W-:-:S05]  /*2f10*/  FFMA R12, R29, R58, R12 ;  /* 0x0000003a1d0c7223 */ /* 0x000fca000000000c */
[----:B------:R-:W-:-:S05]  /*2f20*/  F2FP.BF16.F32.PACK_AB R12, RZ, R12 ;  /* 0x0000000cff0c723e */ /* 0x000fca00000010ff */
[----:B------:R0:W-:Y:S01]  /*2f30*/  @P3 STG.E.U16 desc[UR36][R6.64+0x12], R12 ;  /* 0x0000120c06003986 */ /* 0x0001e2000c101524 */
[----:B------:R-:W-:Y:S05]  /*2f40*/  @!P1 BRA `(.L_x_49) ;  /* 0x0000000000049947 */ /* 0x000fea0003800000 */
[----:B------:R0:W5:Y:S02]  /*2f50*/  LDG.E.LTC128B.U16 R20, desc[UR36][R8.64+0x10] ;  /* 0x0000102408147981 */ /* 0x000164000c1e1520 */
.L_x_49:
[----:B------:R-:W-:Y:S05]  /*2f60*/  BSYNC B1 ;  /* 0x0000000000017941 */ /* 0x000fea0003800000 */
.L_x_48:
[----:B0----5:R-:W-:Y:S01]  /*2f70*/  IMAD.U32 R12, R20, 0x10000, RZ ;  /* 0x00010000140c7824 */ /* 0x021fe200078e00ff */
[----:B------:R-:W-:Y:S01]  /*2f80*/  ISETP.GT.AND P0, PT, R0, 0x8, P0 ;  /* 0x000000080000780c */ /* 0x000fe20000704270 */
[----:B------:R-:W-:Y:S02]  /*2f90*/  BSSY B1, `(.L_x_50) ;  /* 0x0000007000017945 */ /* 0x000fe40003800000 */
[----:B-1----:R-:W-:-:S04]  /*2fa0*/  FMUL R3, R12, R59 ;  /* 0x0000003b0c037220 */ /* 0x002fc80000400000 */
[----:B------:R-:W-:-:S05]  /*2fb0*/  FFMA R3, R30, R58, R3 ;  /* 0x0000003a1e037223 */ /* 0x000fca0000000003 */
[----:B------:R-:W-:-:S05]  /*2fc0*/  F2FP.BF16.F32.PACK_AB R3, RZ, R3 ;  /* 0x00000003ff03723e */ /* 0x000fca00000010ff */
[----:B------:R0:W-:Y:S01]  /*2fd0*/  @P1 STG.E.U16 desc[UR36][R10.64+0x10], R3 ;  /* 0x000010030a001986 */ /* 0x0001e2000c101524 */
[----:B------:R-:W-:Y:S05]  /*2fe0*/  @!P0 BRA `(.L_x_51) ;  /* 0x0000000000048947 */ /* 0x000fea0003800000 */
[----:B------:R1:W5:Y:S02]  /*2ff0*/  LDG.E.LTC128B.U16 R20, desc[UR36][R8.64+0x12] ;  /* 0x0000122408147981 */ /* 0x000364000c1e1520 */
.L_x_51:
[----:B------:R-:W-:Y:S05]  /*3000*/  BSYNC B1 ;  /* 0x0000000000017941 */ /* 0x000fea0003800000 */
.L_x_50:
        /* <DEDUP_REMOVED lines=10> */
.L_x_53:
[----:B------:R-:W-:Y:S05]  /*30b0*/  BSYNC B1 ;  /* 0x0000000000017941 */ /* 0x000fea0003800000 */
.L_x_52:
[----:B0----5:R-:W-:Y:S01]  /*30c0*/  IMAD.U32 R12, R20, 0x10000, RZ ;  /* 0x00010000140c7824 */ /* 0x021fe200078e00ff */
        /* <DEDUP_REMOVED lines=9> */
.L_x_55:
[----:B------:R-:W-:Y:S05]  /*3160*/  BSYNC B1 ;  /* 0x0000000000017941 */ /* 0x000fea0003800000 */
.L_x_54:
        /* <DEDUP_REMOVED lines=9> */
.L_x_57:
[----:B------:R-:W-:Y:S05]  /*3200*/  BSYNC B1 ;  /* 0x0000000000017941 */ /* 0x000fea0003800000 */
.L_x_56:
[----:B0----5:R-:W-:Y:S01]  /*3210*/  IMAD.U32 R12, R20, 0x10000, RZ ;  /* 0x00010000140c7824 */ /* 0x021fe200078e00ff */
        /* <DEDUP_REMOVED lines=8> */
.L_x_59:
[----:B------:R-:W-:Y:S05]  /*32a0*/  BSYNC B1 ;  /* 0x0000000000017941 */ /* 0x000fea0003800000 */
.L_x_58:
        /* <DEDUP_REMOVED lines=10> */
.L_x_61:
[----:B------:R-:W-:Y:S05]  /*3350*/  BSYNC B1 ;  /* 0x0000000000017941 */ /* 0x000fea0003800000 */
.L_x_60:
        /* <DEDUP_REMOVED lines=10> */
.L_x_63:
[----:B------:R-:W-:Y:S05]  /*3400*/  BSYNC B1 ;  /* 0x0000000000017941 */ /* 0x000fea0003800000 */
.L_x_62:
        /* <DEDUP_REMOVED lines=9> */
.L_x_65:
[----:B------:R-:W-:Y:S05]  /*34a0*/  BSYNC B1 ;  /* 0x0000000000017941 */ /* 0x000fea0003800000 */
.L_x_64:
        /* <DEDUP_REMOVED lines=9> */
.L_x_67:
[----:B------:R-:W-:Y:S05]  /*3540*/  BSYNC B1 ;  /* 0x0000000000017941 */ /* 0x000fea0003800000 */
.L_x_66:
        /* <DEDUP_REMOVED lines=10> */
.L_x_69:
[----:B------:R-:W-:Y:S05]  /*35f0*/  BSYNC B1 ;  /* 0x0000000000017941 */ /* 0x000fea0003800000 */
.L_x_68:
        /* <DEDUP_REMOVED lines=10> */
.L_x_71:
[----:B------:R-:W-:Y:S05]  /*36a0*/  BSYNC B1 ;  /* 0x0000000000017941 */ /* 0x000fea0003800000 */
.L_x_70:
        /* <DEDUP_REMOVED lines=9> */
.L_x_73:
[----:B------:R-:W-:Y:S05]  /*3740*/  BSYNC B1 ;  /* 0x0000000000017941 */ /* 0x000fea0003800000 */
.L_x_72:
        /* <DEDUP_REMOVED lines=9> */
.L_x_75:
[----:B------:R-:W-:Y:S05]  /*37e0*/  BSYNC B1 ;  /* 0x0000000000017941 */ /* 0x000fea0003800000 */
.L_x_74:
        /* <DEDUP_REMOVED lines=10> */
.L_x_77:
[----:B------:R-:W-:Y:S05]  /*3890*/  BSYNC B1 ;  /* 0x0000000000017941 */ /* 0x000fea0003800000 */
.L_x_76:
        /* <DEDUP_REMOVED lines=10> */
.L_x_79:
[----:B------:R-:W-:Y:S05]  /*3940*/  BSYNC B1 ;  /* 0x0000000000017941 */ /* 0x000fea0003800000 */
.L_x_78:
        /* <DEDUP_REMOVED lines=9> */
.L_x_81:
[----:B------:R-:W-:Y:S05]  /*39e0*/  BSYNC B1 ;  /* 0x0000000000017941 */ /* 0x000fea0003800000 */
.L_x_80:
        /* <DEDUP_REMOVED lines=9> */
.L_x_83:
[----:B------:R-:W-:Y:S05]  /*3a80*/  BSYNC B1 ;  /* 0x0000000000017941 */ /* 0x000fea0003800000 */
.L_x_82:
        /* <DEDUP_REMOVED lines=10> */
.L_x_85:
[----:B------:R-:W-:Y:S05]  /*3b30*/  BSYNC B1 ;  /* 0x0000000000017941 */ /* 0x000fea0003800000 */
.L_x_84:
        /* <DEDUP_REMOVED lines=10> */
.L_x_87:
[----:B------:R-:W-:Y:S05]  /*3be0*/  BSYNC B1 ;  /* 0x0000000000017941 */ /* 0x000fea0003800000 */
.L_x_86:
        /* <DEDUP_REMOVED lines=9> */
.L_x_89:
[----:B------:R-:W-:Y:S05]  /*3c80*/  BSYNC B1 ;  /* 0x0000000000017941 */ /* 0x000fea0003800000 */
.L_x_88:
        /* <DEDUP_REMOVED lines=9> */
.L_x_91:
[----:B------:R-:W-:Y:S05]  /*3d20*/  BSYNC B1 ;  /* 0x0000000000017941 */ /* 0x000fea0003800000 */
.L_x_90:
        /* <DEDUP_REMOVED lines=10> */
.L_x_93:
[----:B------:R-:W-:Y:S05]  /*3dd0*/  BSYNC B1 ;  /* 0x0000000000017941 */ /* 0x000fea0003800000 */
.L_x_92:
        /* <DEDUP_REMOVED lines=10> */
.L_x_95:
[----:B------:R-:W-:Y:S05]  /*3e80*/  BSYNC B1 ;  /* 0x0000000000017941 */ /* 0x000fea0003800000 */
.L_x_94:
[----:B0--345:R-:W-:Y:S01]  /*3e90*/  IMAD.U32 R4, R20, 0x10000, RZ ;  /* 0x0001000014047824 */ /* 0x039fe200078e00ff */
        /* <DEDUP_REMOVED lines=8> */
.L_x_97:
[----:B------:R-:W-:Y:S05]  /*3f20*/  BSYNC B1 ;  /* 0x0000000000017941 */ /* 0x000fea0003800000 */
.L_x_96:
[----:B0----5:R-:W-:Y:S01]  /*3f30*/  IMAD.U32 R4, R20, 0x10000, RZ ;  /* 0x0001000014047824 */ /* 0x021fe200078e00ff */
[----:B------:R-:W-:Y:S01]  /*3f40*/  ISETP.GT.AND P0, PT, R0, 0x8, P0 ;  /* 0x000000080000780c */ /* 0x000fe20000704270 */
[----:B------:R-:W-:Y:S01]  /*3f50*/  @P1 IMAD.MOV.U32 R5, RZ, RZ, R11 ;  /* 0x000000ffff051224 */ /* 0x000fe200078e000b */
[----:B------:R-:W-:Y:S01]  /*3f60*/  BSSY B1, `(.L_x_98) ;  /* 0x0000008000017945 */ /* 0x000fe20003800000 */
[----:B------:R-:W-:Y:S01]  /*3f70*/  FMUL R3, R4, R59 ;  /* 0x0000003b04037220 */ /* 0x000fe20000400000 */
[----:B------:R-:W-:-:S03]  /*3f80*/  @P1 IMAD.MOV.U32 R4, RZ, RZ, R10 ;  /* 0x000000ffff041224 */ /* 0x000fc600078e000a */
[----:B------:R-:W-:-:S05]  /*3f90*/  FFMA R3, R54, R58, R3 ;  /* 0x0000003a36037223 */ /* 0x000fca0000000003 */
[----:B------:R-:W-:-:S05]  /*3fa0*/  F2FP.BF16.F32.PACK_AB R3, RZ, R3 ;  /* 0x00000003ff03723e */ /* 0x000fca00000010ff */
[----:B------:R0:W-:Y:S01]  /*3fb0*/  @P1 STG.E.U16 desc[UR36][R4.64+0x70], R3 ;  /* 0x0000700304001986 */ /* 0x0001e2000c101524 */
[----:B------:R-:W-:Y:S05]  /*3fc0*/  @!P0 BRA `(.L_x_99) ;  /* 0x0000000000048947 */ /* 0x000fea0003800000 */
[----:B------:R4:W5:Y:S02]  /*3fd0*/  LDG.E.LTC128B.U16 R20, desc[UR36][R8.64+0x72] ;  /* 0x0000722408147981 */ /* 0x000964000c1e1520 */
.L_x_99:
[----:B------:R-:W-:Y:S05]  /*3fe0*/  BSYNC B1 ;  /* 0x0000000000017941 */ /* 0x000fea0003800000 */
.L_x_98:
[----:B------:R-:W-:Y:S05]  /*3ff0*/  @!P0 BRA `(.L_x_100) ;  /* 0x0000000800708947 */ /* 0x000fea0003800000 */
[----:B-----5:R-:W-:-:S04]  /*4000*/  IMAD.U32 R20, R20, 0x10000, RZ ;  /* 0x0001000014147824 */ /* 0x020fc800078e00ff */
[----:B------:R-:W-:-:S04]  /*4010*/  FMUL R20, R20, R59 ;  /* 0x0000003b14147220 */ /* 0x000fc80000400000 */
[----:B------:R-:W-:-:S05]  /*4020*/  FFMA R20, R55, R58, R20 ;  /* 0x0000003a37147223 */ /* 0x000fca0000000014 */
[----:B------:R-:W-:-:S05]  /*4030*/  F2FP.BF16.F32.PACK_AB R20, RZ, R20 ;  /* 0x00000014ff14723e */ /* 0x000fca00000010ff */
[----:B------:R0:W-:Y:S01]  /*4040*/  STG.E.U16 desc[UR36][R10.64+0x72], R20 ;  /* 0x000072140a007986 */ /* 0x0001e2000c101524 */
[----:B------:R-:W-:Y:S05]  /*4050*/  BRA `(.L_x_100) ;  /* 0x0000000800587947 */ /* 0x000fea0003800000 */
.L_x_39:
[----:B------:R-:W-:Y:S01]  /*4060*/  ISETP.GT.AND P3, PT, R18, 0x1, PT ;  /* 0x000000011200780c */ /* 0x000fe20003f64270 */
[----:B------:R-:W-:Y:S01]  /*4070*/  ULDC.64 UR4, c[0x0][0x5c0] ;  /* 0x0001700000047ab9 */ /* 0x000fe20000000a00 */
[-C--:B------:R-:W-:Y:S01]  /*4080*/  FMUL R24, R24, R58.reuse ;  /* 0x0000003a18187220 */ /* 0x080fe20000400000 */
[----:B------:R-:W-:Y:S01]  /*4090*/  LEA R4, P4, R72, UR4, 0x1 ;  /* 0x0000000448047c11 */ /* 0x000fe2000f8808ff */
[-C--:B------:R-:W-:Y:S01]  /*40a0*/  FMUL R25, R25, R58.reuse ;  /* 0x0000003a19197220 */ /* 0x080fe20000400000 */
[----:B------:R-:W-:Y:S01]  /*40b0*/  ISETP.GT.AND P0, PT, R0, RZ, P3 ;  /* 0x000000ff0000720c */ /* 0x000fe20001f04270 */
[----:B------:R-:W-:Y:S01]  /*40c0*/  FMUL R26, R26, R58 ;  /* 0x0000003a1a1a7220 */ /* 0x000fe20000400000 */
[----:B------:R-:W-:Y:S01]  /*40d0*/  F2FP.BF16.F32.PACK_AB R24, RZ, R24 ;  /* 0x00000018ff18723e */ /* 0x000fe200000010ff */
[-C--:B------:R-:W-:Y:S01]  /*40e0*/  FMUL R27, R27, R58.reuse ;  /* 0x0000003a1b1b7220 */ /* 0x080fe20000400000 */
[----:B------:R-:W-:Y:S01]  /*40f0*/  LEA.HI.X R5, R72, UR5, R7, 0x1, P4 ;  /* 0x0000000548057c11 */ /* 0x000fe2000a0f0c07 */
[-C--:B------:R-:W-:Y:S01]  /*4100*/  FMUL R28, R28, R58.reuse ;  /* 0x0000003a1c1c7220 */ /* 0x080fe20000400000 */
[----:B------:R-:W-:Y:S01]  /*4110*/  F2FP.BF16.F32.PACK_AB R25, RZ, R25 ;  /* 0x00000019ff19723e */ /* 0x000fe200000010ff */
[-C--:B------:R-:W-:Y:S01]  /*4120*/  FMUL R29, R29, R58.reuse ;  /* 0x0000003a1d1d7220 */ /* 0x080fe20000400000 */
[----:B------:R-:W-:Y:S01]  /*4130*/  ISETP.GT.AND P2, PT, R0, 0x8, P2 ;  /* 0x000000080000780c */ /* 0x000fe20001744270 */
[----:B------:R-:W-:Y:S01]  /*4140*/  @P1 STG.E.U16 desc[UR36][R4.64], R24 ;  /* 0x0000001804001986 */ /* 0x000fe2000c101524 */
[----:B------:R-:W-:Y:S01]  /*4150*/  ISETP.GT.AND P1, PT, R18, 0x8, PT ;  /* 0x000000081200780c */ /* 0x000fe20003f24270 */
[----:B------:R-:W-:Y:S01]  /*4160*/  FMUL R30, R30, R58 ;  /* 0x0000003a1e1e7220 */ /* 0x000fe20000400000 */
[C---:B------:R-:W-:Y:S01]  /*4170*/  SHF.L.U64.HI R3, R64.reuse, 0x1, R65 ;  /* 0x0000000140037819 */ /* 0x040fe20000010241 */
[----:B------:R-:W-:Y:S01]  /*4180*/  @P0 STG.E.U16 desc[UR36][R4.64+0x2], R25 ;  /* 0x0000021904000986 */ /* 0x000fe2000c101524 */
[----:B------:R-:W-:Y:S01]  /*4190*/  LEA R6, P5, R64, R4, 0x1 ;  /* 0x0000000440067211 */ /* 0x000fe200078a08ff */
[-C--:B------:R-:W-:Y:S01]  /*41a0*/  FMUL R31, R31, R58.reuse ;  /* 0x0000003a1f1f7220 */ /* 0x080fe20000400000 */
[----:B------:R-:W-:Y:S01]  /*41b0*/  ISETP.GT.AND P3, PT, R0, 0x8, P3 ;  /* 0x000000080000780c */ /* 0x000fe20001f64270 */
[-C--:B------:R-:W-:Y:S01]  /*41c0*/  FMUL R32, R32, R58.reuse ;  /* 0x0000003a20207220 */ /* 0x080fe20000400000 */
[----:B------:R-:W-:Y:S01]  /*41d0*/  ISETP.GT.AND P0, PT, R18, 0x9, PT ;  /* 0x000000091200780c */ /* 0x000fe20003f04270 */
[----:B------:R-:W-:Y:S01]  /*41e0*/  IMAD.X R7, R3, 0x1, R5, P5 ;  /* 0x0000000103077824 */ /* 0x000fe200028e0605 */
[----:B------:R-:W-:Y:S01]  /*41f0*/  ISETP.GT.AND P4, PT, R0, RZ, P1 ;  /* 0x000000ff0000720c */ /* 0x000fe20000f84270 */
[----:B------:R-:W-:Y:S01]  /*4200*/  FMUL R33, R33, R58 ;  /* 0x0000003a21217220 */ /* 0x000fe20000400000 */
[----:B------:R-:W-:Y:S01]  /*4210*/  F2FP.BF16.F32.PACK_AB R26, RZ, R26 ;  /* 0x0000001aff1a723e */ /* 0x000fe200000010ff */
[-C--:B------:R-:W-:Y:S01]  /*4220*/  FMUL R34, R34, R58.reuse ;  /* 0x0000003a22227220 */ /* 0x080fe20000400000 */
[----:B------:R-:W-:Y:S01]  /*4230*/  ISETP.GT.AND P5, PT, R0, RZ, P0 ;  /* 0x000000ff0000720c */ /* 0x000fe200007a4270 */
[----:B------:R-:W-:Y:S01]  /*4240*/  FMUL R35, R35, R58 ;  /* 0x0000003a23237220 */ /* 0x000fe20000400000 */
[----:B------:R-:W-:Y:S01]  /*4250*/  F2FP.BF16.F32.PACK_AB R27, RZ, R27 ;  /* 0x0000001bff1b723e */ /* 0x000fe200000010ff */
[----:B------:R-:W-:Y:S01]  /*4260*/  @P2 STG.E.U16 desc[UR36][R6.64], R26 ;  /* 0x0000001a06002986 */ /* 0x000fe2000c101524 */
[----:B------:R-:W-:Y:S01]  /*4270*/  F2FP.BF16.F32.PACK_AB R28, RZ, R28 ;  /* 0x0000001cff1c723e */ /* 0x000fe200000010ff */
[-C--:B------:R-:W-:Y:S01]  /*4280*/  FMUL R36, R36, R58.reuse ;  /* 0x0000003a24247220 */ /* 0x080fe20000400000 */
[----:B------:R-:W-:Y:S01]  /*4290*/  ISETP.GT.AND P2, PT, R0, 0x8, P1 ;  /* 0x000000080000780c */ /* 0x000fe20000f44270 */
[----:B------:R-:W-:Y:S01]  /*42a0*/  @P3 STG.E.U16 desc[UR36][R6.64+0x2], R27 ;  /* 0x0000021b06003986 */ /* 0x000fe2000c101524 */
[----:B------:R-:W-:Y:S01]  /*42b0*/  ISETP.GT.AND P1, PT, R18, 0x10, PT ;  /* 0x000000101200780c */ /* 0x000fe20003f24270 */
[-C--:B------:R-:W-:Y:S01]  /*42c0*/  FMUL R37, R37, R58.reuse ;  /* 0x0000003a25257220 */ /* 0x080fe20000400000 */
[----:B------:R-:W-:Y:S01]  /*42d0*/  F2FP.BF16.F32.PACK_AB R29, RZ, R29 ;  /* 0x0000001dff1d723e */ /* 0x000fe200000010ff */
[----:B------:R-:W-:Y:S01]  /*42e0*/  @P4 STG.E.U16 desc[UR36][R4.64+0x10], R28 ;  /* 0x0000101c04004986 */ /* 0x000fe2000c101524 */
[----:B------:R-:W-:Y:S01]  /*42f0*/  ISETP.GT.AND P3, PT, R0, 0x8, P0 ;  /* 0x000000080000780c */ /* 0x000fe20000764270 */
[-C--:B------:R-:W-:Y:S01]  /*4300*/  FMUL R38, R38, R58.reuse ;  /* 0x0000003a26267220 */ /* 0x080fe20000400000 */
[----:B------:R-:W-:Y:S01]  /*4310*/  ISETP.GT.AND P0, PT, R18, 0x11, PT ;  /* 0x000000111200780c */ /* 0x000fe20003f04270 */
[----:B------:R-:W-:Y:S01]  /*4320*/  @P5 STG.E.U16 desc[UR36][R4.64+0x12], R29 ;  /* 0x0000121d04005986 */ /* 0x000fe2000c101524 */
        /* <DEDUP_REMOVED lines=40> */
[C---:B------:R-:W-:Y:S01]  /*45b0*/  ISETP.GT.AND P4, PT, R0.reuse, RZ, P1 ;  /* 0x000000ff0000720c */ /* 0x040fe20000f84270 */
[-C--:B------:R-:W-:Y:S01]  /*45c0*/  FMUL R51, R51, R58.reuse ;  /* 0x0000003a33337220 */ /* 0x080fe20000400000 */
[----:B------:R-:W-:Y:S01]  /*45d0*/  ISETP.GT.AND P5, PT, R0, RZ, P0 ;  /* 0x000000ff0000720c */ /* 0x000fe200007a4270 */
[----:B------:R-:W-:Y:S01]  /*45e0*/  FMUL R52, R52, R58 ;  /* 0x0000003a34347220 */ /* 0x000fe20000400000 */
[----:B------:R-:W-:Y:S01]  /*45f0*/  F2FP.BF16.F32.PACK_AB R38, RZ, R38 ;  /* 0x00000026ff26723e */ /* 0x000fe200000010ff */
[-C--:B------:R-:W-:Y:S01]  /*4600*/  FMUL R53, R53, R58.reuse ;  /* 0x0000003a35357220 */ /* 0x080fe20000400000 */
[----:B------:R-:W-:Y:S01]  /*4610*/  F2FP.BF16.F32.PACK_AB R39, RZ, R39 ;  /* 0x00000027ff27723e */ /* 0x000fe200000010ff */
[----:B------:R-:W-:Y:S01]  /*4620*/  FMUL R54, R54, R58 ;  /* 0x0000003a36367220 */ /* 0x000fe20000400000 */
[----:B------:R-:W-:Y:S01]  /*4630*/  F2FP.BF16.F32.PACK_AB R40, RZ, R40 ;  /* 0x00000028ff28723e */ /* 0x000fe200000010ff */
[----:B------:R-:W-:Y:S01]  /*4640*/  @P2 STG.E.U16 desc[UR36][R6.64+0x30], R38 ;  /* 0x0000302606002986 */ /* 0x000fe2000c101524 */
[----:B------:R-:W-:Y:S01]  /*4650*/  F2FP.BF16.F32.PACK_AB R41, RZ, R41 ;  /* 0x00000029ff29723e */ /* 0x000fe200000010ff */
[----:B------:R-:W-:Y:S01]  /*4660*/  FMUL R55, R55, R58 ;  /* 0x0000003a37377220 */ /* 0x000fe20000400000 */
[C---:B------:R-:W-:Y:S01]  /*4670*/  ISETP.GT.AND P1, PT, R0.reuse, 0x8, P1 ;  /* 0x000000080000780c */ /* 0x040fe20000f24270 */
[----:B------:R-:W-:Y:S01]  /*4680*/  @P3 STG.E.U16 desc[UR36][R6.64+0x32], R39 ;  /* 0x0000322706003986 */ /* 0x000fe2000c101524 */
[----:B------:R-:W-:-:S02]  /*4690*/  ISETP.GT.AND P2, PT, R0, 0x8, P0 ;  /* 0x000000080000780c */ /* 0x000fc40000744270 */
[----:B------:R-:W-:Y:S01]  /*46a0*/  F2FP.BF16.F32.PACK_AB R42, RZ, R42 ;  /* 0x0000002aff2a723e */ /* 0x000fe200000010ff */
[----:B------:R-:W-:Y:S01]  /*46b0*/  @P4 STG.E.U16 desc[UR36][R4.64+0x40], R40 ;  /* 0x0000402804004986 */ /* 0x000fe2000c101524 */
[C---:B------:R-:W-:Y:S02]  /*46c0*/  ISETP.GT.AND P4, PT, R18.reuse, 0x28, PT ;  /* 0x000000281200780c */ /* 0x040fe40003f84270 */
[----:B------:R-:W-:Y:S01]  /*46d0*/  ISETP.GT.AND P0, PT, R18, 0x29, PT ;  /* 0x000000291200780c */ /* 0x000fe20003f04270 */
[----:B------:R-:W-:Y:S01]  /*46e0*/  @P5 STG.E.U16 desc[UR36][R4.64+0x42], R41 ;  /* 0x0000422904005986 */ /* 0x000fe2000c101524 */
[----:B------:R-:W-:Y:S02]  /*46f0*/  ISETP.GT.AND P5, PT, R0, RZ, P4 ;  /* 0x000000ff0000720c */ /* 0x000fe400027a4270 */
[----:B------:R-:W-:Y:S01]  /*4700*/  F2FP.BF16.F32.PACK_AB R43, RZ, R43 ;  /* 0x0000002bff2b723e */ /* 0x000fe200000010ff */
[----:B------:R-:W-:Y:S01]  /*4710*/  @P1 STG.E.U16 desc[UR36][R6.64+0x40], R42 ;  /* 0x0000402a06001986 */ /* 0x000fe2000c101524 */
[----:B------:R-:W-:-:S02]  /*4720*/  F2FP.BF16.F32.PACK_AB R44, RZ, R44 ;  /* 0x0000002cff2c723e */ /* 0x000fc400000010ff */
[C---:B------:R-:W-:Y:S01]  /*4730*/  ISETP.GT.AND P3, PT, R0.reuse, RZ, P0 ;  /* 0x000000ff0000720c */ /* 0x040fe20000764270 */
[----:B------:R-:W-:Y:S01]  /*4740*/  @P2 STG.E.U16 desc[UR36][R6.64+0x42], R43 ;  /* 0x0000422b06002986 */ /* 0x000fe2000c101524 */
[C---:B------:R-:W-:Y:S02]  /*4750*/  ISETP.GT.AND P4, PT, R0.reuse, 0x8, P4 ;  /* 0x000000080000780c */ /* 0x040fe40002784270 */
[----:B------:R-:W-:Y:S02]  /*4760*/  F2FP.BF16.F32.PACK_AB R45, RZ, R45 ;  /* 0x0000002dff2d723e */ /* 0x000fe400000010ff */
[----:B------:R-:W-:Y:S01]  /*4770*/  F2FP.BF16.F32.PACK_AB R46, RZ, R46 ;  /* 0x0000002eff2e723e */ /* 0x000fe200000010ff */
[----:B------:R-:W-:Y:S01]  /*4780*/  @P5 STG.E.U16 desc[UR36][R4.64+0x50], R44 ;  /* 0x0000502c04005986 */ /* 0x000fe2000c101524 */
[----:B------:R-:W-:Y:S02]  /*4790*/  ISETP.GT.AND P5, PT, R0, 0x8, P0 ;  /* 0x000000080000780c */ /* 0x000fe400007a4270 */
[----:B------:R-:W-:-:S02]  /*47a0*/  F2FP.BF16.F32.PACK_AB R47, RZ, R47 ;  /* 0x0000002fff2f723e */ /* 0x000fc400000010ff */
[C---:B------:R-:W-:Y:S01]  /*47b0*/  ISETP.GT.AND P2, PT, R18.reuse, 0x31, PT ;  /* 0x000000311200780c */ /* 0x040fe20003f44270 */
[----:B------:R-:W-:Y:S01]  /*47c0*/  @P3 STG.E.U16 desc[UR36][R4.64+0x52], R45 ;  /* 0x0000522d04003986 */ /* 0x000fe2000c101524 */
[----:B------:R-:W-:Y:S02]  /*47d0*/  ISETP.GT.AND P3, PT, R18, 0x30, PT ;  /* 0x000000301200780c */ /* 0x000fe40003f64270 */
[----:B------:R-:W-:Y:S01]  /*47e0*/  F2FP.BF16.F32.PACK_AB R48, RZ, R48 ;  /* 0x00000030ff30723e */ /* 0x000fe200000010ff */
[----:B------:R-:W-:Y:S01]  /*47f0*/  @P4 STG.E.U16 desc[UR36][R6.64+0x50], R46 ;  /* 0x0000502e06004986 */ /* 0x000fe2000c101524 */
[C---:B------:R-:W-:Y:S02]  /*4800*/  ISETP.GT.AND P4, PT, R0.reuse, RZ, P2 ;  /* 0x000000ff0000720c */ /* 0x040fe40001784270 */
[----:B------:R-:W-:Y:S01]  /*4810*/  F2FP.BF16.F32.PACK_AB R49, RZ, R49 ;  /* 0x00000031ff31723e */ /* 0x000fe200000010ff */
[----:B------:R-:W-:Y:S01]  /*4820*/  @P5 STG.E.U16 desc[UR36][R6.64+0x52], R47 ;  /* 0x0000522f06005986 */ /* 0x000fe2000c101524 */
[----:B------:R-:W-:-:S02]  /*4830*/  ISETP.GT.AND P5, PT, R0, RZ, P3 ;  /* 0x000000ff0000720c */ /* 0x000fc40001fa4270 */
[C---:B------:R-:W-:Y:S02]  /*4840*/  ISETP.GT.AND P1, PT, R18.reuse, 0x38, PT ;  /* 0x000000381200780c */ /* 0x040fe40003f24270 */
[----:B------:R-:W-:Y:S02]  /*4850*/  ISETP.GT.AND P0, PT, R18, 0x39, PT ;  /* 0x000000391200780c */ /* 0x000fe40003f04270 */
[C---:B------:R-:W-:Y:S02]  /*4860*/  ISETP.GT.AND P3, PT, R0.reuse, 0x8, P3 ;  /* 0x000000080000780c */ /* 0x040fe40001f64270 */
[C---:B------:R-:W-:Y:S02]  /*4870*/  ISETP.GT.AND P2, PT, R0.reuse, 0x8, P2 ;  /* 0x000000080000780c */ /* 0x040fe40001744270 */
[----:B------:R-:W-:Y:S02]  /*4880*/  F2FP.BF16.F32.PACK_AB R50, RZ, R50 ;  /* 0x00000032ff32723e */ /* 0x000fe400000010ff */
[----:B------:R-:W-:Y:S01]  /*4890*/  F2FP.BF16.F32.PACK_AB R51, RZ, R51 ;  /* 0x00000033ff33723e */ /* 0x000fe200000010ff */
[----:B------:R-:W-:Y:S01]  /*48a0*/  @P5 STG.E.U16 desc[UR36][R4.64+0x60], R48 ;  /* 0x0000603004005986 */ /* 0x000fe2000c101524 */
[----:B------:R-:W-:-:S02]  /*48b0*/  ISETP.GT.AND P5, PT, R0, RZ, P0 ;  /* 0x000000ff0000720c */ /* 0x000fc400007a4270 */
[C---:B------:R-:W-:Y:S01]  /*48c0*/  ISETP.GT.AND P0, PT, R0.reuse, 0x8, P0 ;  /* 0x000000080000780c */ /* 0x040fe20000704270 */
[----:B------:R-:W-:Y:S01]  /*48d0*/  @P4 STG.E.U16 desc[UR36][R4.64+0x62], R49 ;  /* 0x0000623104004986 */ /* 0x000fe2000c101524 */
[C---:B------:R-:W-:Y:S02]  /*48e0*/  ISETP.GT.AND P4, PT, R0.reuse, RZ, P1 ;  /* 0x000000ff0000720c */ /* 0x040fe40000f84270 */
[----:B------:R-:W-:Y:S01]  /*48f0*/  ISETP.GT.AND P1, PT, R0, 0x8, P1 ;  /* 0x000000080000780c */ /* 0x000fe20000f24270 */
[----:B------:R-:W-:Y:S01]  /*4900*/  @P3 STG.E.U16 desc[UR36][R6.64+0x60], R50 ;  /* 0x0000603206003986 */ /* 0x000fe2000c101524 */
[----:B------:R-:W-:Y:S02]  /*4910*/  F2FP.BF16.F32.PACK_AB R52, RZ, R52 ;  /* 0x00000034ff34723e */ /* 0x000fe400000010ff */
[----:B------:R-:W-:Y:S01]  /*4920*/  F2FP.BF16.F32.PACK_AB R53, RZ, R53 ;  /* 0x00000035ff35723e */ /* 0x000fe200000010ff */
[----:B------:R-:W-:Y:S01]  /*4930*/  @P2 STG.E.U16 desc[UR36][R6.64+0x62], R51 ;  /* 0x0000623306002986 */ /* 0x000fe2000c101524 */
[----:B------:R-:W-:-:S02]  /*4940*/  F2FP.BF16.F32.PACK_AB R54, RZ, R54 ;  /* 0x00000036ff36723e */ /* 0x000fc400000010ff */
[----:B------:R-:W-:-:S03]  /*4950*/  F2FP.BF16.F32.PACK_AB R55, RZ, R55 ;  /* 0x00000037ff37723e */ /* 0x000fc600000010ff */
[----:B------:R-:W-:Y:S04]  /*4960*/  @P4 STG.E.U16 desc[UR36][R4.64+0x70], R52 ;  /* 0x0000703404004986 */ /* 0x000fe8000c101524 */
[----:B------:R0:W-:Y:S02]  /*4970*/  @P5 STG.E.U16 desc[UR36][R4.64+0x72], R53 ;  /* 0x0000723504005986 */ /* 0x0001e4000c101524 */
[----:B0-----:R-:W-:Y:S02]  /*4980*/  @P1 IMAD.MOV.U32 R4, RZ, RZ, R6 ;  /* 0x000000ffff041224 */ /* 0x001fe400078e0006 */
[----:B------:R-:W-:-:S05]  /*4990*/  @P1 IMAD.MOV.U32 R5, RZ, RZ, R7 ;  /* 0x000000ffff051224 */ /* 0x000fca00078e0007 */
[----:B------:R0:W-:Y:S04]  /*49a0*/  @P1 STG.E.U16 desc[UR36][R4.64+0x70], R54 ;  /* 0x0000703604001986 */ /* 0x0001e8000c101524 */
[----:B------:R0:W-:Y:S02]  /*49b0*/  @P0 STG.E.U16 desc[UR36][R6.64+0x72], R55 ;  /* 0x0000723706000986 */ /* 0x0001e4000c101524 */
.L_x_100:
[----:B------:R-:W-:Y:S05]  /*49c0*/  BSYNC B0 ;  /* 0x0000000000007941 */ /* 0x000fea0003800000 */
.L_x_38:
[----:B0-----:R-:W2:Y:S01]  /*49d0*/  LDL.64 R4, [R1] ;  /* 0x0000000001047983 */ /* 0x001ea20000100a00 */
[----:B------:R-:W-:Y:S01]  /*49e0*/  ULDC.64 UR4, c[0x0][0x650] ;  /* 0x0001940000047ab9 */ /* 0x000fe20000000a00 */
[----:B------:R-:W-:Y:S02]  /*49f0*/  IMAD.U32 R0, RZ, RZ, UR44 ;  /* 0x0000002cff007e24 */ /* 0x000fe4000f8e00ff */
[----:B------:R-:W-:Y:S02]  /*4a00*/  IMAD.MOV.U32 R22, RZ, RZ, -0x1 ;  /* 0xffffffffff167424 */ /* 0x000fe400078e00ff */
[----:B------:R0:W-:Y:S01]  /*4a10*/  SYNCS.ARRIVE.TRANS64.A1T0 RZ, [R0+UR48], RZ ;  /* 0x000000ff00ff79a7 */ /* 0x0001e20008100030 */
[----:B------:R-:W-:Y:S02]  /*4a20*/  IMAD.MOV.U32 R18, RZ, RZ, -0x1 ;  /* 0xffffffffff127424 */ /* 0x000fe400078e00ff */
[----:B------:R-:W-:Y:S01]  /*4a30*/  IMAD.MOV.U32 R19, RZ, RZ, -0x1 ;  /* 0xffffffffff137424 */ /* 0x000fe200078e00ff */
[----:B0-----:R-:W-:-:S02]  /*4a40*/  PRMT R0, RZ, 0x7610, R0 ;  /* 0x00007610ff007816 */ /* 0x001fc40000000000 */
[----:B--2---:R-:W-:-:S05]  /*4a50*/  LEA R16, P0, R4, R16, 0x1 ;  /* 0x0000001004107211 */ /* 0x004fca00078008ff */
[----:B------:R-:W-:Y:S01]  /*4a60*/  IMAD.X R17, R68, 0x1, R17, P0 ;  /* 0x0000000144117824 */ /* 0x000fe200000e0611 */
[----:B------:R-:W-:-:S04]  /*4a70*/  ISETP.GE.U32.AND P0, PT, R16, UR4, PT ;  /* 0x0000000410007c0c */ /* 0x000fc8000bf06070 */
[----:B------:R-:W-:-:S13]  /*4a80*/  ISETP.GE.U32.AND.EX P0, PT, R17, UR5, PT, P0 ;  /* 0x0000000511007c0c */ /* 0x000fda000bf06100 */
[----:B------:R-:W-:Y:S05]  /*4a90*/  @P0 BRA `(.L_x_101) ;  /* 0x00000004004c0947 */ /* 0x000fea0003800000 */
[----:B------:R-:W0:Y:S01]  /*4aa0*/  LDC.64 R10, c[0x0][0x628] ;  /* 0x00018a00ff0a7b82 */ /* 0x000e220000000a00 */
[----:B------:R-:W2:Y:S01]  /*4ab0*/  S2R R12, SR_CTAID.X ;  /* 0x00000000000c7919 */ /* 0x000ea20000002500 */
[----:B-1-34-:R-:W-:Y:S02]  /*4ac0*/  IMAD.MOV.U32 R8, RZ, RZ, R16 ;  /* 0x000000ffff087224 */ /* 0x01afe400078e0010 */
[----:B------:R-:W-:Y:S01]  /*4ad0*/  IMAD.MOV.U32 R9, RZ, RZ, R17 ;  /* 0x000000ffff097224 */ /* 0x000fe200078e0011 */
[----:B------:R-:W1:Y:S03]  /*4ae0*/  S2R R18, SR_CTAID.Y ;  /* 0x0000000000127919 */ /* 0x000e660000002600 */
[----:B------:R-:W3:Y:S08]  /*4af0*/  LDC R0, c[0x0][0x630] ;  /* 0x00018c00ff007b82 */ /* 0x000ef00000000800 */
[----:B------:R-:W4:Y:S01]  /*4b00*/  LDC.64 R14, c[0x0][0x620] ;  /* 0x00018800ff0e7b82 */ /* 0x000f220000000a00 */
[----:B0-----:R-:W-:-:S04]  /*4b10*/  ISETP.NE.U32.AND P0, PT, R10, RZ, PT ;  /* 0x000000ff0a00720c */ /* 0x001fc80003f05070 */
[----:B------:R-:W-:-:S13]  /*4b20*/  ISETP.NE.AND.EX P0, PT, R11, RZ, PT, P0 ;  /* 0x000000ff0b00720c */ /* 0x000fda0003f05300 */
[----:B-1234-:R-:W-:Y:S05]  /*4b30*/  @!P0 BRA `(.L_x_102) ;  /* 0x0000000000288947 */ /* 0x01efea0003800000 */
[----:B------:R-:W0:Y:S02]  /*4b40*/  LDC R3, c[0x0][0x634] ;  /* 0x00018d00ff037b82 */ /* 0x000e240000000800 */
[----:B0-----:R-:W-:-:S05]  /*4b50*/  IADD3 R3, P0, R16, R3, RZ ;  /* 0x0000000310037210 */ /* 0x001fca0007f1e0ff */
        /* <DEDUP_REMOVED lines=8> */
.L_x_102:
[-CC-:B------:R-:W-:Y:S01]  /*4be0*/  SHF.R.U64 R19, R8, R0.reuse, R9.reuse ;  /* 0x0000000008137219 */ /* 0x180fe20000001209 */
[----:B------:R-:W0:Y:S01]  /*4bf0*/  LDC.64 R24, c[0x0][0x640] ;  /* 0x00019000ff187b82 */ /* 0x000e220000000a00 */
[----:B------:R-:W-:Y:S01]  /*4c00*/  SHF.R.U32.HI R0, RZ, R0, R9 ;  /* 0x00000000ff007219 */ /* 0x000fe20000011609 */
[----:B------:R-:W-:Y:S01]  /*4c10*/  ULDC UR4, c[0x0][0x150] ;  /* 0x0000540000047ab9 */ /* 0x000fe20000000800 */
[----:B------:R-:W-:Y:S02]  /*4c20*/  IADD3 R3, P0, RZ, -R19, RZ ;  /* 0x80000013ff037210 */ /* 0x000fe40007f1e0ff */
[----:B------:R-:W-:-:S03]  /*4c30*/  I2FP.F32.U32 R7, R12 ;  /* 0x0000000c00077245 */ /* 0x000fc60000201000 */
[----:B------:R-:W1:Y:S01]  /*4c40*/  LDC R6, c[0x0][0x618] ;  /* 0x00018600ff067b82 */ /* 0x000e620000000800 */
[----:B------:R-:W-:Y:S02]  /*4c50*/  IMAD.X R5, RZ, RZ, ~R0, P0 ;  /* 0x000000ffff057224 */ /* 0x000fe400000e0e00 */
[----:B------:R-:W-:Y:S01]  /*4c60*/  FMUL R7, R7, UR4 ;  /* 0x0000000407077c20 */ /* 0x000fe20008400000 */
[----:B------:R-:W-:Y:S01]  /*4c70*/  ULDC UR4, c[0x0][0x154] ;  /* 0x0000550000047ab9 */ /* 0x000fe20000000800 */
[-C--:B------:R-:W-:Y:S02]  /*4c80*/  IMAD R0, R5, R14.reuse, RZ ;  /* 0x0000000e05007224 */ /* 0x080fe400078e02ff */
[C---:B------:R-:W-:Y:S01]  /*4c90*/  IMAD.WIDE.U32 R4, R3.reuse, R14, R16 ;  /* 0x0000000e03047225 */ /* 0x040fe200078e0010 */
[----:B------:R-:W2:Y:S01]  /*4ca0*/  LDC R8, c[0x0][0x608] ;  /* 0x00018200ff087b82 */ /* 0x000ea20000000800 */
[----:B------:R-:W3:Y:S02]  /*4cb0*/  F2I.U32.TRUNC.NTZ R7, R7 ;  /* 0x0000000700077305 */ /* 0x000ee4000020f000 */
[----:B------:R-:W-:Y:S01]  /*4cc0*/  IMAD R3, R3, R15, R0 ;  /* 0x0000000f03037224 */ /* 0x000fe200078e0200 */
[----:B------:R-:W-:-:S03]  /*4cd0*/  I2FP.F32.U32 R0, R18 ;  /* 0x0000001200007245 */ /* 0x000fc60000201000 */
[----:B------:R-:W-:Y:S01]  /*4ce0*/  IMAD.IADD R3, R5, 0x1, R3 ;  /* 0x0000000105037824 */ /* 0x000fe200078e0203 */
[----:B------:R-:W4:Y:S01]  /*4cf0*/  LDC R11, c[0x0][0x658] ;  /* 0x00019600ff0b7b82 */ /* 0x000f220000000800 */
[----:B0-----:R-:W-:-:S04]  /*4d00*/  ISETP.NE.U32.AND P0, PT, R24, RZ, PT ;  /* 0x000000ff1800720c */ /* 0x001fc80003f05070 */
[----:B------:R-:W-:-:S03]  /*4d10*/  ISETP.NE.AND.EX P0, PT, R25, RZ, PT, P0 ;  /* 0x000000ff1900720c */ /* 0x000fc60003f05300 */
[----:B------:R-:W0:Y:S01]  /*4d20*/  LDC R9, c[0x0][0x144] ;  /* 0x00005100ff097b82 */ /* 0x000e220000000800 */
[-C--:B-1----:R-:W-:Y:S01]  /*4d30*/  SHF.R.U64 R10, R4, R6.reuse, R3 ;  /* 0x00000006040a7219 */ /* 0x082fe20000001203 */
[----:B---3--:R-:W-:Y:S01]  /*4d40*/  IMAD.MOV R7, RZ, RZ, -R7 ;  /* 0x000000ffff077224 */ /* 0x008fe200078e0a07 */
[----:B------:R-:W-:Y:S01]  /*4d50*/  SHF.R.U32.HI R3, RZ, R6, R3 ;  /* 0x00000006ff037219 */ /* 0x000fe20000011603 */
[----:B------:R-:W-:-:S04]  /*4d60*/  FMUL R6, R0, UR4 ;  /* 0x0000000400067c20 */ /* 0x000fc80008400000 */
[----:B------:R-:W1:Y:S01]  /*4d70*/  LDC R21, c[0x0][0x148] ;  /* 0x00005200ff157b82 */ /* 0x000e620000000800 */
[----:B------:R3:W0:Y:S01]  /*4d80*/  F2I.U32.TRUNC.NTZ R14, R6 ;  /* 0x00000006000e7305 */ /* 0x000622000020f000 */
[-CC-:B--2---:R-:W-:Y:S02]  /*4d90*/  SHF.R.U64 R13, R10, R8.reuse, R3.reuse ;  /* 0x000000080a0d7219 */ /* 0x184fe40000001203 */
[----:B------:R-:W-:-:S04]  /*4da0*/  SHF.R.U32.HI R0, RZ, R8, R3 ;  /* 0x00000008ff007219 */ /* 0x000fc80000011603 */
[----:B-----5:R-:W2:Y:S01]  /*4db0*/  LDC R20, c[0x0][0x648] ;  /* 0x00019200ff147b82 */ /* 0x020ea20000000800 */
[-CC-:B----4-:R-:W-:Y:S02]  /*4dc0*/  SHF.R.U64 R15, R13, R11.reuse, R0.reuse ;  /* 0x0000000b0d0f7219 */ /* 0x190fe40000001200 */
[----:B------:R-:W-:-:S03]  /*4dd0*/  SHF.R.U32.HI R5, RZ, R11, R0 ;  /* 0x0000000bff057219 */ /* 0x000fc60000011600 */
[----:B------:R-:W-:Y:S02]  /*4de0*/  IMAD.MOV.U32 R4, RZ, RZ, R15 ;  /* 0x000000ffff047224 */ /* 0x000fe400078e000f */
[----:B------:R-:W4:Y:S01]  /*4df0*/  LDC R26, c[0x0][0x638] ;  /* 0x00018e00ff1a7b82 */ /* 0x000f220000000800 */
[----:B0-----:R-:W-:-:S07]  /*4e00*/  IMAD R22, R9, R7, R12 ;  /* 0x0000000709167224 */ /* 0x001fce00078e020c */
[----:B------:R-:W0:Y:S08]  /*4e10*/  LDC R27, c[0x0][0x610] ;  /* 0x00018400ff1b7b82 */ /* 0x000e300000000800 */
[----:B------:R-:W0:Y:S01]  /*4e20*/  LDC R28, c[0x0][0x600] ;  /* 0x00018000ff1c7b82 */ /* 0x000e220000000800 */
[----:B-123--:R-:W-:Y:S05]  /*4e30*/  @!P0 BRA `(.L_x_103) ;  /* 0x0000000000288947 */ /* 0x00efea0003800000 */
[----:B------:R-:W1:Y:S02]  /*4e40*/  LDC R0, c[0x0][0x64c] ;  /* 0x00019300ff007b82 */ /* 0x000e640000000800 */
[----:B-1----:R-:W-:-:S05]  /*4e50*/  IADD3 R3, P0, R15, R0, RZ ;  /* 0x000000000f037210 */ /* 0x002fca0007f1e0ff */
        /* <DEDUP_REMOVED lines=8> */
.L_x_103:
[----:B------:R-:W-:Y:S01]  /*4ee0*/  ISETP.NE.AND P0, PT, R2, 0x1, PT ;  /* 0x000000010200780c */ /* 0x000fe20003f05270 */
[----:B------:R-:W-:Y:S01]  /*4ef0*/  IMAD.MOV R14, RZ, RZ, -R14 ;  /* 0x000000ffff0e7224 */ /* 0x000fe200078e0a0e */
[----:B------:R-:W-:Y:S02]  /*4f00*/  SHF.R.U64 R0, R4, R20, R5 ;  /* 0x0000001404007219 */ /* 0x000fe40000001205 */
[----:B------:R-:W-:Y:S02]  /*4f10*/  LOP3.LUT R3, R13, R70, RZ, 0xc0, !PT ;  /* 0x000000460d037212 */ /* 0x000fe400078ec0ff */
[----:B------:R-:W-:Y:S01]  /*4f20*/  LOP3.LUT R5, R10, R69, RZ, 0xc0, !PT ;  /* 0x000000450a057212 */ /* 0x000fe200078ec0ff */
[----:B------:R-:W-:Y:S02]  /*4f30*/  IMAD.MOV R4, RZ, RZ, -R0 ;  /* 0x000000ffff047224 */ /* 0x000fe400078e0a00 */
[----:B------:R-:W-:Y:S02]  /*4f40*/  IMAD R3, R66, R0, R3 ;  /* 0x0000000042037224 */ /* 0x000fe400078e0203 */
[----:B----4-:R-:W-:-:S02]  /*4f50*/  IMAD R0, R4, R26, R15 ;  /* 0x0000001a04007224 */ /* 0x010fc400078e020f */
[----:B------:R-:W-:Y:S02]  /*4f60*/  @P0 IMAD R22, R21, R14, R18 ;  /* 0x0000000e15160224 */ /* 0x000fe400078e0212 */
[----:B------:R-:W-:Y:S02]  /*4f70*/  IMAD.MOV.U32 R4, RZ, RZ, 0x1 ;  /* 0x00000001ff047424 */ /* 0x000fe400078e00ff */
[----:B0-----:R-:W-:Y:S02]  /*4f80*/  IMAD R22, R3, R27, R22 ;  /* 0x0000001b03167224 */ /* 0x001fe400078e0216 */
[----:B------:R-:W-:Y:S01]  /*4f90*/  IMAD R3, R0, R28, R5 ;  /* 0x0000001c00037224 */ /* 0x000fe200078e0205 */
[----:B------:R-:W-:-:S04]  /*4fa0*/  PRMT R0, R4, 0x7610, R0 ;  /* 0x0000761004007816 */ /* 0x000fc80000000000 */
[----:B------:R-:W-:Y:S02]  /*4fb0*/  SEL R18, R3, R22, !P0 ;  /* 0x0000001603127207 */ /* 0x000fe40004000000 */
[----:B------:R-:W-:-:S07]  /*4fc0*/  SEL R22, R22, R3, !P0 ;  /* 0x0000000316167207 */ /* 0x000fce0004000000 */
.L_x_101:
[----:B------:R-:W-:Y:S01]  /*4fd0*/  UIMAD.WIDE.U32 UR4, UR38, 0x24924925, URZ ;  /* 0x24924925260478a5 */ /* 0x000fe2000f8e003f */
[----:B------:R-:W-:Y:S02]  /*4fe0*/  LOP3.LUT P0, RZ, R0, 0xff, RZ, 0xc0, !PT ;  /* 0x000000ff00ff7812 */ /* 0x000fe4000780c0ff */
[----:B------:R-:W-:Y:S01]  /*4ff0*/  LOP3.LUT R75, R75, 0x1, RZ, 0x3c, !PT ;  /* 0x000000014b4b7812 */ /* 0x000fe200078e3cff */
[----:B------:R-:W-:-:S04]  /*5000*/  UIADD3 UR4, UR38, -UR5, URZ ;  /* 0x8000000526047290 */ /* 0x000fc8000fffe03f */
[----:B------:R-:W-:-:S04]  /*5010*/  ULEA.HI UR4, UR4, UR5, URZ, 0x1f ;  /* 0x0000000504047291 */ /* 0x000fc8000f8ff83f */
[----:B------:R-:W-:-:S04]  /*5020*/  USHF.R.U32.HI UR4, URZ, 0x2, UR4 ;  /* 0x000000023f047899 */ /* 0x000fc80008011604 */
[----:B------:R-:W-:Y:S01]  /*5030*/  UIMAD UR38, UR4, -0x7, UR38 ;  /* 0xfffffff9042678a4 */ /* 0x000fe2000f8e0226 */
[----:B------:R-:W-:Y:S11]  /*5040*/  @P0 BRA `(.L_x_104) ;  /* 0xffffffc800140947 */ /* 0x000ff6000383ffff */
[----:B------:R-:W-:Y:S05]  /*5050*/  EXIT ;  /* 0x000000000000794d */ /* 0x000fea0003800000 */
.L_x_17:
[----:B------:R-:W-:-:S08]  /*5060*/  ISETP.NE.AND P0, PT, R9, RZ, PT ;  /* 0x000000ff0900720c */ /* 0x000fd00003f05270 */
[----:B0-----:R-:W0:-:S00]  /*5070*/  USETMAXREG.DEALLOC.CTAPOOL 0x28 ;  /* 0x00000028000079c8 */ /* 0x001e0000080e0500 */
[----:B------:R-:W-:Y:S05]  /*5080*/  @P0 EXIT ;  /* 0x000000000000094d */ /* 0x000fea0003800000 */
[----:B0-----:R-:W-:Y:S01]  /*5090*/  LOP3.LUT P0, RZ, R3, 0xff, RZ, 0xc0, !PT ;  /* 0x000000ff03ff7812 */ /* 0x001fe2000780c0ff */
[----:B------:R-:W-:Y:S02]  /*50a0*/  IMAD.MOV.U32 R3, RZ, RZ, 0x1 ;  /* 0x00000001ff037424 */ /* 0x000fe400078e00ff */
[----:B------:R-:W-:-:S10]  /*50b0*/  IMAD.MOV.U32 R8, RZ, RZ, RZ ;  /* 0x000000ffff087224 */ /* 0x000fd400078e00ff */
[----:B------:R-:W-:Y:S05]  /*50c0*/  @!P0 BRA `(.L_x_105) ;  /* 0x0000000c00648947 */ /* 0x000fea0003800000 */
[----:B------:R-:W0:Y:S01]  /*50d0*/  S2R R12, SR_CgaCtaId ;  /* 0x00000000000c7919 */ /* 0x000e220000008800 */
[----:B------:R-:W-:Y:S01]  /*50e0*/  LOP3.LUT P0, RZ, R4, 0x1f, RZ, 0xc0, !PT ;  /* 0x0000001f04ff7812 */ /* 0x000fe2000780c0ff */
[----:B------:R-:W-:Y:S01]  /*50f0*/  ULDC UR5, c[0x0][0x658] ;  /* 0x0001960000057ab9 */ /* 0x000fe20000000800 */
[----:B------:R-:W-:Y:S01]  /*5100*/  UMOV UR6, 0xffffffff ;  /* 0xffffffff00067882 */ /* 0x000fe20000000000 */
[----:B------:R-:W-:Y:S01]  /*5110*/  BSSY B0, `(.L_x_105) ;  /* 0x00000d4000007945 */ /* 0x000fe20003800000 */
[----:B------:R-:W-:Y:S01]  /*5120*/  USHF.L.U32 UR6, UR6, UR5, URZ ;  /* 0x0000000506067299 */ /* 0x000fe2000800063f */
[C---:B------:R-:W-:Y:S01]  /*5130*/  ISETP.NE.AND P2, PT, R5.reuse, RZ, PT ;  /* 0x000000ff0500720c */ /* 0x040fe20003f45270 */
[----:B------:R-:W-:Y:S01]  /*5140*/  IMAD.MOV.U32 R10, RZ, RZ, 0x1 ;  /* 0x00000001ff0a7424 */ /* 0x000fe200078e00ff */
[----:B------:R-:W-:Y:S01]  /*5150*/  ISETP.NE.OR P0, PT, R5, RZ, !P0 ;  /* 0x000000ff0500720c */ /* 0x000fe20004705670 */
[----:B------:R-:W-:Y:S01]  /*5160*/  IMAD.MOV.U32 R3, RZ, RZ, 0x1 ;  /* 0x00000001ff037424 */ /* 0x000fe200078e00ff */
[----:B------:R-:W-:Y:S01]  /*5170*/  LOP3.LUT R9, R23, 0x2, RZ, 0xfc, !PT ;  /* 0x0000000217097812 */ /* 0x000fe200078efcff */
[----:B------:R-:W-:Y:S01]  /*5180*/  IMAD.MOV.U32 R8, RZ, RZ, RZ ;  /* 0x000000ffff087224 */ /* 0x000fe200078e00ff */
[----:B------:R-:W-:Y:S01]  /*5190*/  ULDC UR4, c[0x0][0x600] ;  /* 0x0001800000047ab9 */ /* 0x000fe20000000800 */
[----:B------:R-:W-:Y:S01]  /*51a0*/  UMOV UR7, 0x1 ;  /* 0x0000000100077882 */ /* 0x000fe20000000000 */
[----:B------:R-:W-:-:S02]  /*51b0*/  UIADD3 UR21, UR40, 0x1, URZ ;  /* 0x0000000128157890 */ /* 0x000fc4000fffe03f */
[----:B------:R-:W-:Y:S02]  /*51c0*/  UIADD3 UR4, UR4, -0x1, URZ ;  /* 0xffffffff04047890 */ /* 0x000fe4000fffe03f */
[----:B------:R-:W-:Y:S02]  /*51d0*/  USHF.L.U32 UR5, UR7, UR5, URZ ;  /* 0x0000000507057299 */ /* 0x000fe4000800063f */
[----:B------:R-:W-:Y:S01]  /*51e0*/  ULOP3.LUT UR13, URZ, UR6, URZ, 0x33, !UPT ;  /* 0x000000063f0d7292 */ /* 0x000fe2000f8e333f */
[----:B------:R-:W-:Y:S01]  /*51f0*/  ULDC.64 UR22, c[0x0][0x198] ;  /* 0x0000660000167ab9 */ /* 0x000fe20000000a00 */
[C---:B0-----:R-:W-:Y:S02]  /*5200*/  IMAD.SHL.U32 R11, R12.reuse, 0x10, RZ ;  /* 0x000000100c0b7824 */ /* 0x041fe400078e00ff */
[----:B------:R-:W-:-:S03]  /*5210*/  IMAD.SHL.U32 R12, R12, 0x400, RZ ;  /* 0x000004000c0c7824 */ /* 0x000fc600078e00ff */
[----:B------:R-:W-:Y:S02]  /*5220*/  LOP3.LUT R11, R11, 0x30, RZ, 0xc0, !PT ;  /* 0x000000300b0b7812 */ /* 0x000fe400078ec0ff */
[----:B------:R-:W-:-:S07]  /*5230*/  LOP3.LUT R12, R12, 0xc00, RZ, 0xc0, !PT ;  /* 0x00000c000c0c7812 */ /* 0x000fce00078ec0ff */
.L_x_117:
[----:B------:R-:W-:-:S03]  /*5240*/  UMOV UR6, 0xffffffff ;  /* 0xffffffff00067882 */ /* 0x000fc60000000000 */
[----:B------:R-:W-:Y:S05]  /*5250*/  BRA.DIV UR6, `(.L_x_106) ;  /* 0x0000001206887947 */ /* 0x000fea000b800000 */
[----:B------:R-:W-:-:S13]  /*5260*/  ELECT P6, URZ, PT ;  /* 0x00000000003f782f */ /* 0x000fda00038c0000 */
.L_x_133:
[----:B------:R-:W0:Y:S01]  /*5270*/  LDC R4, c[0x0][0x28c] ;  /* 0x0000a300ff047b82 */ /* 0x000e220000000800 */
[----:B------:R-:W-:Y:S01]  /*5280*/  BSSY B1, `(.L_x_107) ;  /* 0x0000045000017945 */ /* 0x000fe20003800000 */
[----:B0-----:R-:W-:-:S13]  /*5290*/  ISETP.LT.OR P6, PT, R4, 0x1, !P6 ;  /* 0x000000010400780c */ /* 0x001fda00077c1670 */
[----:B------:R-:W-:Y:S05]  /*52a0*/  @P6 BRA `(.L_x_108) ;  /* 0x0000000400086947 */ /* 0x000fea0003800000 */
[----:B------:R-:W-:Y:S02]  /*52b0*/  IMAD R18, R18, 0x40, R11 ;  /* 0x0000004012127824 */ /* 0x000fe400078e020b */
[----:B------:R-:W-:Y:S02]  /*52c0*/  IMAD.SHL.U32 R22, R22, 0x40, RZ ;  /* 0x0000004016167824 */ /* 0x000fe400078e00ff */
[----:B------:R-:W-:Y:S02]  /*52d0*/  IMAD.MOV.U32 R15, RZ, RZ, RZ ;  /* 0x000000ffff0f7224 */ /* 0x000fe400078e00ff */
[----:B------:R-:W-:Y:S02]  /*52e0*/  IMAD.U32 R20, RZ, RZ, UR21 ;  /* 0x00000015ff147e24 */ /* 0x000fe4000f8e00ff */
[----:B------:R-:W-:Y:S02]  /*52f0*/  IMAD.MOV.U32 R4, RZ, RZ, R3 ;  /* 0x000000ffff047224 */ /* 0x000fe400078e0003 */
[----:B------:R-:W-:-:S07]  /*5300*/  IMAD.MOV.U32 R5, RZ, RZ, R8 ;  /* 0x000000ffff057224 */ /* 0x000fce00078e0008 */
.L_x_112:
[----:B------:R-:W0:Y:S01]  /*5310*/  S2R R7, SR_CgaCtaId ;  /* 0x0000000000077919 */ /* 0x000e220000008800 */
[----:B------:R-:W-:-:S04]  /*5320*/  MOV R6, 0x400 ;  /* 0x0000040000067802 */ /* 0x000fc80000000f00 */
[----:B0-----:R-:W-:Y:S02]  /*5330*/  LEA R14, R7, R6, 0x18 ;  /* 0x00000006070e7211 */ /* 0x001fe400078ec0ff */
[----:B------:R-:W-:Y:S01]  /*5340*/  SHF.L.U32 R6, R4, 0x1f, RZ ;  /* 0x0000001f04067819 */ /* 0x000fe200000006ff */
[----:B------:R-:W0:Y:S02]  /*5350*/  @!P2 LDC R7, c[0x0][0x500] ;  /* 0x00014000ff07ab82 */ /* 0x000e240000000800 */
[----:B------:R-:W-:-:S04]  /*5360*/  IMAD R13, R5, 0x8, R14 ;  /* 0x00000008050d7824 */ /* 0x000fc800078e020e */
[----:B------:R-:W1:Y:S02]  /*5370*/  SYNCS.PHASECHK.TRANS64.TRYWAIT P1, [R13+URZ+0x38], R6 ;  /* 0x000038060d0075a7 */ /* 0x000e64000802017f */
[----:B-1----:R-:W-:Y:S05]  /*5380*/  @!P1 BRA `(.L_x_109) ;  /* 0x00000010005c9947 */ /* 0x002fea0003800000 */
.L_x_134:
[----:B-1----:R-:W-:Y:S01]  /*5390*/  PRMT R6, R9, 0x9910, RZ ;  /* 0x0000991009067816 */ /* 0x002fe200000000ff */
[----:B0-----:R0:W-:Y:S03]  /*53a0*/  @!P2 SYNCS.ARRIVE.TRANS64 RZ, [R13+URZ], R7 ;  /* 0x000000070dffa9a7 */ /* 0x0011e6000800003f */
[----:B------:R-:W-:-:S13]  /*53b0*/  ISETP.NE.AND P1, PT, R6, 0x2, PT ;  /* 0x000000020600780c */ /* 0x000fda0003f25270 */
[----:B0-----:R-:W-:Y:S05]  /*53c0*/  @P1 BRA `(.L_x_110) ;  /* 0x0000000000041947 */ /* 0x001fea0003800000 */
[----:B------:R-:W-:Y:S01]  /*53d0*/  BPT.TRAP 0x1 ;  /* 0x000000040000795c */ /* 0x000fe20000300000 */
.L_x_110:
[----:B------:R-:W-:Y:S05]  /*53e0*/  @P0 BRA `(.L_x_111) ;  /* 0x0000000000040947 */ /* 0x000fea0003800000 */
[----:B------:R-:W-:Y:S01]  /*53f0*/  BPT.TRAP 0x1 ;  /* 0x000000040000795c */ /* 0x000fe20000300000 */
.L_x_111:
[----:B------:R-:W-:Y:S01]  /*5400*/  IMAD R6, R5, 0x4000, R14 ;  /* 0x0000400005067824 */ /* 0x000fe200078e020e */
[----:B------:R-:W-:Y:S01]  /*5410*/  R2UR UR34, R15 ;  /* 0x000000000f2272ca */ /* 0x000fe200000e0000 */
[----:B------:R-:W-:Y:S01]  /*5420*/  VIADD R20, R20, 0xffffffff ;  /* 0xffffffff14147836 */ /* 0x000fe20000000000 */
[----:B------:R-:W-:Y:S01]  /*5430*/  R2UR UR33, R13 ;  /* 0x000000000d2172ca */ /* 0x000fe200000e0000 */
[----:B------:R-:W-:Y:S01]  /*5440*/  UIADD3 UR6, UP0, UR22, 0xf0, URZ ;  /* 0x000000f016067890 */ /* 0x000fe2000ff1e03f */
[----:B------:R-:W-:Y:S01]  /*5450*/  R2UR UR24, R6 ;  /* 0x00000000061872ca */ /* 0x000fe200000e0000 */
[----:B------:R-:W-:Y:S01]  /*5460*/  IMAD R6, R5, 0x2000, R12 ;  /* 0x0000200005067824 */ /* 0x000fe200078e020c */
[----:B------:R-:W-:Y:S01]  /*5470*/  R2UR UR36, R19 ;  /* 0x00000000132472ca */ /* 0x000fe200000e0000 */
[----:B------:R-:W-:Y:S01]  /*5480*/  UIADD3 UR30, UP1, UR22, 0x1f0, URZ ;  /* 0x000001f0161e7890 */ /* 0x000fe2000ff3e03f */
[----:B------:R-:W-:Y:S01]  /*5490*/  R2UR UR35, R22 ;  /* 0x00000000162372ca */ /* 0x000fe200000e0000 */
[----:B------:R-:W-:Y:S01]  /*54a0*/  IMAD R6, R6, 0x2, R14 ;  /* 0x0000000206067824 */ /* 0x000fe200078e020e */
[----:B------:R-:W-:Y:S01]  /*54b0*/  R2UR UR19, R18 ;  /* 0x00000000121372ca */ /* 0x000fe200000e0000 */
[----:B------:R-:W-:Y:S01]  /*54c0*/  UIADD3.X UR7, URZ, UR23, URZ, UP0, !UPT ;  /* 0x000000173f077290 */ /* 0x000fe200087fe43f */
[----:B------:R-:W-:Y:S01]  /*54d0*/  ISETP.GT.AND P3, PT, R20, 0x1, PT ;  /* 0x000000011400780c */ /* 0x000fe20003f64270 */
[----:B------:R-:W-:Y:S01]  /*54e0*/  UIADD3 UR26, UR34, 0x40, URZ ;  /* 0x00000040221a7890 */ /* 0x000fe2000fffe03f */
[----:B------:R-:W-:Y:S01]  /*54f0*/  R2UR UR8, R6 ;  /* 0x00000000060872ca */ /* 0x000fe200000e0000 */
[----:B------:R-:W-:Y:S01]  /*5500*/  UIADD3.X UR31, URZ, UR23, URZ, UP1, !UPT ;  /* 0x000000173f1f7290 */ /* 0x000fe20008ffe43f */
[----:B------:R-:W-:Y:S01]  /*5510*/  VIADD R5, R5, 0x1 ;  /* 0x0000000105057836 */ /* 0x000fe20000000000 */
[----:B------:R-:W-:Y:S01]  /*5520*/  UIADD3 UR32, UR24, 0x180, URZ ;  /* 0x0000018018207890 */ /* 0x000fe2000fffe03f */
[----:B------:R-:W-:Y:S01]  /*5530*/  VIADD R15, R15, 0x80 ;  /* 0x000000800f0f7836 */ /* 0x000fe20000000000 */
[----:B------:R-:W-:Y:S01]  /*5540*/  UIADD3 UR24, UR24, 0x2180, URZ ;  /* 0x0000218018187890 */ /* 0x000fe2000fffe03f */
[----:B------:R-:W-:Y:S01]  /*5550*/  UMOV UR14, 0x0 ;  /* 0x00000000000e7882 */ /* 0x000fe20000000000 */
[----:B------:R-:W-:Y:S01]  /*5560*/  UMOV UR15, 0x10000000 ;  /* 0x10000000000f7882 */ /* 0x000fe20000000000 */
[----:B------:R-:W-:Y:S01]  /*5570*/  ISETP.NE.AND P1, PT, R5, 0x7, PT ;  /* 0x000000070500780c */ /* 0x000fe20003f25270 */
[----:B------:R-:W-:Y:S01]  /*5580*/  UMOV UR25, UR33 ;  /* 0x0000002100197c82 */ /* 0x000fe20008000000 */
[----:B------:R-:W-:Y:S01]  /*5590*/  UMOV UR28, UR36 ;  /* 0x00000024001c7c82 */ /* 0x000fe20008000000 */
[----:B------:R-:W-:-:S02]  /*55a0*/  UMOV UR27, UR35 ;  /* 0x00000023001b7c82 */ /* 0x000fc40008000000 */
[----:B------:R-:W-:Y:S01]  /*55b0*/  UIADD3 UR16, UR8, 0x1c180, URZ ;  /* 0x0001c18008107890 */ /* 0x000fe2000fffe03f */
[----:B------:R0:W-:Y:S01]  /*55c0*/  UTMALDG.3D [UR32], [UR6], desc[UR14] ;  /* 0x00000e20060075b4 */ /* 0x0001e20008011000 */
[----:B------:R-:W-:Y:S01]  /*55d0*/  UIADD3 UR8, UR8, 0x1e180, URZ ;  /* 0x0001e18008087890 */ /* 0x000fe2000fffe03f */
[----:B------:R-:W-:Y:S01]  /*55e0*/  SEL R7, RZ, 0x1, P1 ;  /* 0x00000001ff077807 */ /* 0x000fe20000800000 */
[----:B------:R-:W-:Y:S01]  /*55f0*/  UMOV UR29, 0xf0000 ;  /* 0x000f0000001d7882 */ /* 0x000fe20000000000 */
[----:B------:R-:W-:Y:S01]  /*5600*/  UMOV UR17, UR33 ;  /* 0x0000002100117c82 */ /* 0x000fe20008000000 */
[----:B------:R-:W-:Y:S01]  /*5610*/  UMOV UR18, UR34 ;  /* 0x0000002200127c82 */ /* 0x000fe20008000000 */
[----:B------:R-:W-:Y:S01]  /*5620*/  UMOV UR20, UR36 ;  /* 0x0000002400147c82 */ /* 0x000fe20008000000 */
[----:B------:R-:W-:Y:S01]  /*5630*/  UMOV UR9, UR33 ;  /* 0x0000002100097c82 */ /* 0x000fe20008000000 */
[----:B------:R-:W-:Y:S01]  /*5640*/  UMOV UR11, UR19 ;  /* 0x00000013000b7c82 */ /* 0x000fe20008000000 */
[----:B------:R-:W-:Y:S01]  /*5650*/  UMOV UR12, UR36 ;  /* 0x00000024000c7c82 */ /* 0x000fe20008000000 */
[----:B------:R0:W-:Y:S01]  /*5660*/  UTMALDG.3D [UR24], [UR6], desc[UR14] ;  /* 0x00000e18060075b4 */ /* 0x0001e20008011000 */
[----:B------:R-:W-:Y:S01]  /*5670*/  UMOV UR10, UR26 ;  /* 0x0000001a000a7c82 */ /* 0x000fe20008000000 */
[----:B------:R-:W-:-:S02]  /*5680*/  LOP3.LUT R4, R4, R7, RZ, 0x3c, !PT ;  /* 0x0000000704047212 */ /* 0x000fc400078e3cff */
[----:B------:R-:W-:Y:S01]  /*5690*/  SEL R5, R5, RZ, P1 ;  /* 0x000000ff05057207 */ /* 0x000fe20000800000 */
[----:B------:R0:W-:Y:S01]  /*56a0*/  UTMALDG.3D.MULTICAST [UR16], [UR30], UR29, desc[UR14] ;  /* 0x00000e101e0073b4 */ /* 0x0001e2000801181d */
[----:B------:R0:W-:Y:S02]  /*56b0*/  UTMALDG.3D.MULTICAST [UR8], [UR30], UR29, desc[UR14] ;  /* 0x00000e081e0073b4 */ /* 0x0001e4000801181d */
[----:B0-----:R-:W-:Y:S05]  /*56c0*/  @P3 BRA `(.L_x_112) ;  /* 0xfffffffc00103947 */ /* 0x001fea000383ffff */
.L_x_108:
[----:B------:R-:W-:Y:S05]  /*56d0*/  BSYNC B1 ;  /* 0x0000000000017941 */ /* 0x000fea0003800000 */
.L_x_107:
[----:B------:R-:W2:Y:S01]  /*56e0*/  LDL.64 R24, [R1] ;  /* 0x0000000001187983 */ /* 0x000ea20000100a00 */
[----:B------:R-:W-:Y:S01]  /*56f0*/  LOP3.LUT P4, RZ, R10, 0xff, RZ, 0xc0, !PT ;  /* 0x000000ff0aff7812 */ /* 0x000fe2000788c0ff */
[----:B------:R-:W-:Y:S01]  /*5700*/  VIADD R13, R8, UR40 ;  /* 0x00000028080d7c36 */ /* 0x000fe20008000000 */
[----:B------:R-:W-:Y:S01]  /*5710*/  ULDC.64 UR6, c[0x0][0x650] ;  /* 0x0001940000067ab9 */ /* 0x000fe20000000a00 */
[----:B------:R-:W-:Y:S01]  /*5720*/  IMAD.U32 R8, RZ, RZ, UR40 ;  /* 0x00000028ff087e24 */ /* 0x000fe2000f8e00ff */
[----:B------:R-:W-:Y:S01]  /*5730*/  UISETP.GE.U32.AND UP0, UPT, UR40, 0x7, UPT ;  /* 0x000000072800788c */ /* 0x000fe2000bf06070 */
[C---:B------:R-:W-:Y:S01]  /*5740*/  IMAD.WIDE.U32 R4, R13.reuse, 0x24924925, RZ ;  /* 0x249249250d047825 */ /* 0x040fe200078e00ff */
[----:B------:R-:W-:Y:S01]  /*5750*/  ISETP.GT.U32.AND P1, PT, R13, 0x6, PT ;  /* 0x000000060d00780c */ /* 0x000fe20003f24070 */
[----:B------:R-:W-:Y:S01]  /*5760*/  BSSY B1, `(.L_x_113) ;  /* 0x000006c000017945 */ /* 0x000fe20003800000 */
[----:B------:R-:W-:Y:S01]  /*5770*/  PRMT R10, RZ, 0x7610, R10 ;  /* 0x00007610ff0a7816 */ /* 0x000fe2000000000a */
[----:B------:R-:W-:Y:S01]  /*5780*/  IMAD.MOV.U32 R22, RZ, RZ, -0x1 ;  /* 0xffffffffff167424 */ /* 0x000fe200078e00ff */
[----:B------:R-:W-:Y:S01]  /*5790*/  ISETP.LT.U32.AND P1, PT, R8, 0x7, P1 ;  /* 0x000000070800780c */ /* 0x000fe20000f21070 */
[----:B------:R-:W-:Y:S01]  /*57a0*/  IMAD.MOV.U32 R18, RZ, RZ, -0x1 ;  /* 0xffffffffff127424 */ /* 0x000fe200078e00ff */
[----:B------:R-:W-:Y:S01]  /*57b0*/  PLOP3.LUT P3, PT, PT, PT, UP0, 0x80, 0x0 ;  /* 0x000000000000781c */ /* 0x000fe20003f6f008 */
[----:B------:R-:W0:Y:S01]  /*57c0*/  @P4 S2R R7, SR_CgaCtaId ;  /* 0x0000000000074919 */ /* 0x000e220000008800 */
[----:B------:R-:W-:Y:S01]  /*57d0*/  SEL R4, RZ, 0x1, !P1 ;  /* 0x00000001ff047807 */ /* 0x000fe20004800000 */
[----:B------:R-:W-:Y:S01]  /*57e0*/  IMAD.MOV.U32 R19, RZ, RZ, -0x1 ;  /* 0xffffffffff137424 */ /* 0x000fe200078e00ff */
[----:B------:R-:W-:-:S02]  /*57f0*/  @P4 MOV R6, 0x400 ;  /* 0x0000040000064802 */ /* 0x000fc40000000f00 */
[----:B------:R-:W-:Y:S02]  /*5800*/  LOP3.LUT R3, R3, R4, RZ, 0x3c, !PT ;  /* 0x0000000403037212 */ /* 0x000fe400078e3cff */
[----:B------:R-:W-:Y:S02]  /*5810*/  PRMT R4, RZ, 0x7610, R4 ;  /* 0x00007610ff047816 */ /* 0x000fe40000000004 */
[----:B0-----:R-:W-:Y:S01]  /*5820*/  @P4 LEA R6, R7, R6, 0x18 ;  /* 0x0000000607064211 */ /* 0x001fe200078ec0ff */
[----:B------:R-:W-:-:S03]  /*5830*/  IMAD.IADD R7, R13, 0x1, -R5 ;  /* 0x000000010d077824 */ /* 0x000fc600078e0a05 */
[----:B------:R0:W-:Y:S02]  /*5840*/  @P4 SYNCS.ARRIVE.TRANS64.A1T0 RZ, [R6+URZ+0xa8], RZ ;  /* 0x0000a8ff06ff49a7 */ /* 0x0001e4000810003f */
[----:B------:R-:W-:-:S04]  /*5850*/  LEA.HI R7, R7, R5, RZ, 0x1f ;  /* 0x0000000507077211 */ /* 0x000fc800078ff8ff */
[----:B------:R-:W-:-:S04]  /*5860*/  SHF.R.U32.HI R8, RZ, 0x2, R7 ;  /* 0x00000002ff087819 */ /* 0x000fc80000011607 */
[----:B------:R-:W-:Y:S01]  /*5870*/  @P3 LOP3.LUT R3, R3, 0x1, R8, 0x78, !PT ;  /* 0x0000000103033812 */ /* 0x000fe200078e7808 */
[----:B------:R-:W-:Y:S01]  /*5880*/  IMAD R8, R8, -0x7, R13 ;  /* 0xfffffff908087824 */ /* 0x000fe200078e020d */
[----:B--2---:R-:W-:-:S05]  /*5890*/  IADD3 R16, P1, R16, R24, RZ ;  /* 0x0000001810107210 */ /* 0x004fca0007f3e0ff */
[----:B------:R-:W-:Y:S01]  /*58a0*/  IMAD.X R17, R17, 0x1, R0, P1 ;  /* 0x0000000111117824 */ /* 0x000fe200008e0600 */
[----:B------:R-:W-:-:S04]  /*58b0*/  ISETP.GE.U32.AND P1, PT, R16, UR6, PT ;  /* 0x0000000610007c0c */ /* 0x000fc8000bf26070 */
[----:B------:R-:W-:-:S13]  /*58c0*/  ISETP.GE.U32.AND.EX P1, PT, R17, UR7, PT, P1 ;  /* 0x0000000711007c0c */ /* 0x000fda000bf26110 */
[----:B0-----:R-:W-:Y:S05]  /*58d0*/  @P1 BRA `(.L_x_114) ;  /* 0x0000000400501947 */ /* 0x001fea0003800000 */
[----:B------:R-:W0:Y:S01]  /*58e0*/  S2R R13, SR_CTAID.X ;  /* 0x00000000000d7919 */ /* 0x000e220000002500 */
[----:B------:R-:W-:Y:S01]  /*58f0*/  ULDC.64 UR6, c[0x0][0x628] ;  /* 0x00018a0000067ab9 */ /* 0x000fe20000000a00 */
[----:B------:R-:W-:Y:S01]  /*5900*/  ULDC UR9, c[0x0][0x630] ;  /* 0x00018c0000097ab9 */ /* 0x000fe20000000800 */
[----:B------:R-:W-:Y:S01]  /*5910*/  ISETP.NE.U32.AND P1, PT, RZ, UR6, PT ;  /* 0x00000006ff007c0c */ /* 0x000fe2000bf25070 */
[----:B------:R-:W1:Y:S01]  /*5920*/  S2R R14, SR_CTAID.Y ;  /* 0x00000000000e7919 */ /* 0x000e620000002600 */
[----:B------:R-:W-:Y:S01]  /*5930*/  ULDC UR10, c[0x0][0x150] ;  /* 0x00005400000a7ab9 */ /* 0x000fe20000000800 */
[----:B------:R-:W-:Y:S01]  /*5940*/  IMAD.MOV.U32 R4, RZ, RZ, R16 ;  /* 0x000000ffff047224 */ /* 0x000fe200078e0010 */
[----:B------:R-:W-:Y:S01]  /*5950*/  ISETP.NE.AND.EX P1, PT, RZ, UR7, PT, P1 ;  /* 0x00000007ff007c0c */ /* 0x000fe2000bf25310 */
[----:B------:R-:W-:Y:S01]  /*5960*/  IMAD.MOV.U32 R5, RZ, RZ, R17 ;  /* 0x000000ffff057224 */ /* 0x000fe200078e0011 */
[----:B0-----:R-:W-:-:S11]  /*5970*/  I2FP.F32.U32 R18, R13 ;  /* 0x0000000d00127245 */ /* 0x001fd60000201000 */
[----:B------:R-:W-:Y:S05]  /*5980*/  @!P1 BRA `(.L_x_115) ;  /* 0x0000000000289947 */ /* 0x000fea0003800000 */
[----:B------:R-:W-:Y:S02]  /*5990*/  ULDC UR8, c[0x0][0x634] ;  /* 0x00018d0000087ab9 */ /* 0x000fe40000000800 */
[----:B------:R-:W-:-:S05]  /*59a0*/  IADD3 R5, P1, R16, UR8, RZ ;  /* 0x0000000810057c10 */ /* 0x000fca000ff3e0ff */
[----:B------:R-:W-:-:S04]  /*59b0*/  IMAD.X R15, RZ, RZ, R17, P1 ;  /* 0x000000ffff0f7224 */ /* 0x000fc800008e0611 */
[----:B------:R-:W-:-:S04]  /*59c0*/  IMAD.WIDE.U32 R6, R15, UR6, RZ ;  /* 0x000000060f067c25 */ /* 0x000fc8000f8e00ff */
[----:B------:R-:W-:-:S04]  /*59d0*/  IMAD.WIDE.U32 R6, P1, R5, UR7, R6 ;  /* 0x0000000705067c25 */ /* 0x000fc8000f820006 */
[----:B------:R-:W-:-:S04]  /*59e0*/  IMAD.WIDE.U32 R4, R5, UR6, RZ ;  /* 0x0000000605047c25 */ /* 0x000fc8000f8e00ff */
[----:B------:R-:W-:Y:S01]  /*59f0*/  IMAD.MOV.U32 R4, RZ, RZ, R7 ;  /* 0x000000ffff047224 */ /* 0x000fe200078e0007 */
[----:B------:R-:W-:Y:S01]  /*5a00*/  IADD3 RZ, P3, R5, R6, RZ ;  /* 0x0000000605ff7210 */ /* 0x000fe20007f7e0ff */
[----:B------:R-:W-:-:S04]  /*5a10*/  IMAD.X R5, RZ, RZ, RZ, P1 ;  /* 0x000000ffff057224 */ /* 0x000fc800008e06ff */
[----:B------:R-:W-:-:S08]  /*5a20*/  IMAD.WIDE.U32.X R4, R15, UR7, R4, P3 ;  /* 0x000000070f047c25 */ /* 0x000fd000098e0404 */
.L_x_115:
[--C-:B------:R-:W-:Y:S01]  /*5a30*/  SHF.R.U64 R19, R4, UR9, R5.reuse ;  /* 0x0000000904137c19 */ /* 0x100fe20008001205 */
[----:B------:R-:W-:Y:S01]  /*5a40*/  FMUL R18, R18, UR10 ;  /* 0x0000000a12127c20 */ /* 0x000fe20008400000 */
[----:B------:R-:W-:Y:S01]  /*5a50*/  SHF.R.U32.HI R4, RZ, UR9, R5 ;  /* 0x00000009ff047c19 */ /* 0x000fe20008011605 */
[----:B------:R-:W0:Y:S01]  /*5a60*/  LDC R6, c[0x0][0x144] ;  /* 0x00005100ff067b82 */ /* 0x000e220000000800 */
[----:B------:R-:W-:Y:S01]  /*5a70*/  IADD3 R5, P1, RZ, -R19, RZ ;  /* 0x80000013ff057210 */ /* 0x000fe20007f3e0ff */
[----:B------:R-:W-:Y:S01]  /*5a80*/  ULDC UR8, c[0x0][0x154] ;  /* 0x0000550000087ab9 */ /* 0x000fe20000000800 */
[----:B-1----:R-:W-:Y:S01]  /*5a90*/  I2FP.F32.U32 R7, R14 ;  /* 0x0000000e00077245 */ /* 0x002fe20000201000 */
[----:B------:R-:W1:Y:S01]  /*5aa0*/  F2I.U32.TRUNC.NTZ R18, R18 ;  /* 0x0000001200127305 */ /* 0x000e62000020f000 */
[----:B------:R-:W-:Y:S01]  /*5ab0*/  ULDC.64 UR6, c[0x0][0x620] ;  /* 0x0001880000067ab9 */ /* 0x000fe20000000a00 */
[----:B------:R-:W-:Y:S01]  /*5ac0*/  IMAD.X R4, RZ, RZ, ~R4, P1 ;  /* 0x000000ffff047224 */ /* 0x000fe200008e0e04 */
[----:B------:R-:W-:Y:S01]  /*5ad0*/  ISETP.NE.AND P4, PT, R2, 0x1, PT ;  /* 0x000000010200780c */ /* 0x000fe20003f85270 */
[----:B------:R-:W-:Y:S01]  /*5ae0*/  FMUL R20, R7, UR8 ;  /* 0x0000000807147c20 */ /* 0x000fe20008400000 */
[----:B------:R-:W2:Y:S01]  /*5af0*/  LDC R21, c[0x0][0x148] ;  /* 0x00005200ff157b82 */ /* 0x000ea20000000800 */
[----:B------:R-:W-:Y:S01]  /*5b00*/  IMAD R4, R4, UR6, RZ ;  /* 0x0000000604047c24 */ /* 0x000fe2000f8e02ff */
[----:B------:R-:W-:-:S02]  /*5b10*/  ULDC.64 UR8, c[0x0][0x640] ;  /* 0x0001900000087ab9 */ /* 0x000fc40000000a00 */
[----:B------:R-:W-:Y:S01]  /*5b20*/  ISETP.NE.U32.AND P1, PT, RZ, UR8, PT ;  /* 0x00000008ff007c0c */ /* 0x000fe2000bf25070 */
[----:B------:R-:W3:Y:S01]  /*5b30*/  F2I.U32.TRUNC.NTZ R20, R20 ;  /* 0x0000001400147305 */ /* 0x000ee2000020f000 */
[C---:B------:R-:W-:Y:S02]  /*5b40*/  IMAD R7, R5.reuse, UR7, R4 ;  /* 0x0000000705077c24 */ /* 0x040fe4000f8e0204 */
[----:B------:R-:W-:Y:S01]  /*5b50*/  IMAD.WIDE.U32 R4, R5, UR6, R16 ;  /* 0x0000000605047c25 */ /* 0x000fe2000f8e0010 */
[----:B------:R-:W-:Y:S01]  /*5b60*/  ULDC UR6, c[0x0][0x618] ;  /* 0x0001860000067ab9 */ /* 0x000fe20000000800 */
[----:B------:R-:W-:Y:S02]  /*5b70*/  ISETP.NE.AND.EX P1, PT, RZ, UR9, PT, P1 ;  /* 0x00000009ff007c0c */ /* 0x000fe4000bf25310 */
[----:B------:R-:W-:Y:S02]  /*5b80*/  IMAD.IADD R5, R5, 0x1, R7 ;  /* 0x0000000105057824 */ /* 0x000fe400078e0207 */
[----:B-1----:R-:W-:-:S03]  /*5b90*/  IMAD.MOV R18, RZ, RZ, -R18 ;  /* 0x000000ffff127224 */ /* 0x002fc600078e0a12 */
[----:B------:R-:W-:Y:S01]  /*5ba0*/  SHF.R.U64 R15, R4, UR6, R5 ;  /* 0x00000006040f7c19 */ /* 0x000fe20008001205 */
[----:B0-----:R-:W-:Y:S01]  /*5bb0*/  IMAD R13, R6, R18, R13 ;  /* 0x00000012060d7224 */ /* 0x001fe200078e020d */
[----:B------:R-:W-:Y:S01]  /*5bc0*/  SHF.R.U32.HI R4, RZ, UR6, R5 ;  /* 0x00000006ff047c19 */ /* 0x000fe20008011605 */
[----:B------:R-:W-:Y:S01]  /*5bd0*/  ULDC UR6, c[0x0][0x608] ;  /* 0x0001820000067ab9 */ /* 0x000fe20000000800 */
[----:B---3--:R-:W-:Y:S02]  /*5be0*/  IMAD.MOV R6, RZ, RZ, -R20 ;  /* 0x000000ffff067224 */ /* 0x008fe400078e0a14 */
[--C-:B------:R-:W-:Y:S02]  /*5bf0*/  SHF.R.U64 R18, R15, UR6, R4.reuse ;  /* 0x000000060f127c19 */ /* 0x100fe40008001204 */
[----:B------:R-:W-:Y:S01]  /*5c00*/  SHF.R.U32.HI R5, RZ, UR6, R4 ;  /* 0x00000006ff057c19 */ /* 0x000fe20008011604 */
[----:B------:R-:W-:Y:S01]  /*5c10*/  ULDC UR6, c[0x0][0x658] ;  /* 0x0001960000067ab9 */ /* 0x000fe20000000800 */
[----:B--2---:R-:W-:-:S02]  /*5c20*/  @P4 IMAD R13, R21, R6, R14 ;  /* 0x00000006150d4224 */ /* 0x004fc400078e020e */
[--C-:B------:R-:W-:Y:S02]  /*5c30*/  SHF.R.U64 R14, R18, UR6, R5.reuse ;  /* 0x00000006120e7c19 */ /* 0x100fe40008001205 */
[----:B------:R-:W-:-:S03]  /*5c40*/  SHF.R.U32.HI R21, RZ, UR6, R5 ;  /* 0x00000006ff157c19 */ /* 0x000fc60008011605 */
[----:B------:R-:W-:Y:S02]  /*5c50*/  IMAD.MOV.U32 R6, RZ, RZ, R14 ;  /* 0x000000ffff067224 */ /* 0x000fe400078e000e */
[----:B------:R-:W-:Y:S01]  /*5c60*/  IMAD.MOV.U32 R5, RZ, RZ, R21 ;  /* 0x000000ffff057224 */ /* 0x000fe200078e0015 */
[----:B------:R-:W-:Y:S06]  /*5c70*/  @!P1 BRA `(.L_x_116) ;  /* 0x00000000002c9947 */ /* 0x000fec0003800000 */
        /* <DEDUP_REMOVED lines=9> */
[----:B------:R-:W-:-:S04]  /*5d10*/  IMAD.WIDE.U32.X R4, R21, UR9, R4, P3 ;  /* 0x0000000915047c25 */ /* 0x000fc800098e0404 */
[----:B------:R-:W-:-:S07]  /*5d20*/  IMAD.MOV.U32 R6, RZ, RZ, R4 ;  /* 0x000000ffff067224 */ /* 0x000fce00078e0004 */
.L_x_116:
[----:B------:R-:W-:Y:S01]  /*5d30*/  ULDC UR6, c[0x0][0x648] ;  /* 0x0001920000067ab9 */ /* 0x000fe20000000800 */
[----:B------:R-:W-:Y:S01]  /*5d40*/  LOP3.LUT R4, R18, UR13, RZ, 0xc0, !PT ;  /* 0x0000000d12047c12 */ /* 0x000fe2000f8ec0ff */
[----:B------:R-:W-:Y:S01]  /*5d50*/  ULDC UR7, c[0x0][0x610] ;  /* 0x0001840000077ab9 */ /* 0x000fe20000000800 */
[----:B------:R-:W-:Y:S01]  /*5d60*/  SHF.R.U64 R5, R6, UR6, R5 ;  /* 0x0000000606057c19 */ /* 0x000fe20008001205 */
[----:B------:R-:W-:Y:S01]  /*5d70*/  ULDC UR6, c[0x0][0x638] ;  /* 0x00018e0000067ab9 */ /* 0x000fe20000000800 */
[----:B------:R-:W-:-:S03]  /*5d80*/  LOP3.LUT R15, R15, UR4, RZ, 0xc0, !PT ;  /* 0x000000040f0f7c12 */ /* 0x000fc6000f8ec0ff */
[----:B------:R-:W-:Y:S02]  /*5d90*/  IMAD.MOV R7, RZ, RZ, -R5 ;  /* 0x000000ffff077224 */ /* 0x000fe400078e0a05 */
[----:B------:R-:W-:Y:S02]  /*5da0*/  IMAD R4, R5, UR5, R4 ;  /* 0x0000000505047c24 */ /* 0x000fe4000f8e0204 */
[----:B------:R-:W-:Y:S01]  /*5db0*/  IMAD R14, R7, UR6, R14 ;  /* 0x00000006070e7c24 */ /* 0x000fe2000f8e020e */
[----:B------:R-:W-:Y:S01]  /*5dc0*/  ULDC UR6, c[0x0][0x600] ;  /* 0x0001800000067ab9 */ /* 0x000fe20000000800 */
[----:B------:R-:W-:Y:S02]  /*5dd0*/  IMAD R13, R4, UR7, R13 ;  /* 0x00000007040d7c24 */ /* 0x000fe4000f8e020d */
[----:B------:R-:W-:Y:S02]  /*5de0*/  IMAD R14, R14, UR6, R15 ;  /* 0x000000060e0e7c24 */ /* 0x000fe4000f8e020f */
[----:B------:R-:W-:-:S03]  /*5df0*/  IMAD.MOV.U32 R4, RZ, RZ, 0x1 ;  /* 0x00000001ff047424 */ /* 0x000fc600078e00ff */
[----:B------:R-:W-:Y:S02]  /*5e00*/  SEL R18, R14, R13, !P4 ;  /* 0x0000000d0e127207 */ /* 0x000fe40006000000 */
[----:B------:R-:W-:-:S07]  /*5e10*/  SEL R22, R13, R14, !P4 ;  /* 0x0000000e0d167207 */ /* 0x000fce0006000000 */
.L_x_114:
[----:B------:R-:W-:Y:S05]  /*5e20*/  BSYNC B1 ;  /* 0x0000000000017941 */ /* 0x000fea0003800000 */
.L_x_113:
[----:B------:R-:W-:-:S13]  /*5e30*/  LOP3.LUT P1, RZ, R4, 0xff, RZ, 0xc0, !PT ;  /* 0x000000ff04ff7812 */ /* 0x000fda000782c0ff */
[----:B------:R-:W-:Y:S05]  /*5e40*/  @P1 BRA `(.L_x_117) ;  /* 0xfffffff000fc1947 */ /* 0x000fea000383ffff */
[----:B------:R-:W-:Y:S05]  /*5e50*/  BSYNC B0 ;  /* 0x0000000000007941 */ /* 0x000fea0003800000 */
.L_x_105:
[----:B------:R-:W-:-:S03]  /*5e60*/  UMOV UR6, 0xffffffff ;  /* 0xffffffff00067882 */ /* 0x000fc60000000000 */
[----:B------:R-:W-:Y:S05]  /*5e70*/  BRA.DIV UR6, `(.L_x_118) ;  /* 0x0000000606b47947 */ /* 0x000fea000b800000 */
[----:B------:R-:W-:-:S13]  /*5e80*/  ELECT P6, URZ, PT ;  /* 0x00000000003f782f */ /* 0x000fda00038c0000 */
.L_x_137:
[----:B------:R-:W-:Y:S04]  /*5e90*/  BSSY B0, `(.L_x_119) ;  /* 0x0000046000007945 */ /* 0x000fe80003800000 */
[----:B------:R-:W-:Y:S05]  /*5ea0*/  @!P6 BRA `(.L_x_120) ;  /* 0x000000040010e947 */ /* 0x000fea0003800000 */
[----:B------:R-:W-:-:S04]  /*5eb0*/  LOP3.LUT R23, R23, 0x2, RZ, 0xfc, !PT ;  /* 0x0000000217177812 */ /* 0x000fc800078efcff */
[----:B------:R-:W-:-:S13]  /*5ec0*/  ISETP.NE.AND P0, PT, R23, 0x3, PT ;  /* 0x000000031700780c */ /* 0x000fda0003f05270 */
[----:B------:R-:W-:Y:S05]  /*5ed0*/  @!P0 BRA `(.L_x_121) ;  /* 0x0000000000048947 */ /* 0x000fea0003800000 */
[----:B------:R-:W-:Y:S01]  /*5ee0*/  BPT.TRAP 0x1 ;  /* 0x000000040000795c */ /* 0x000fe20000300000 */
.L_x_121:
[----:B------:R-:W0:Y:S01]  /*5ef0*/  S2R R5, SR_CgaCtaId ;  /* 0x0000000000057919 */ /* 0x000e220000008800 */
[----:B------:R-:W-:Y:S02]  /*5f00*/  MOV R0, 0x400 ;  /* 0x0000040000007802 */ /* 0x000fe40000000f00 */
[----:B------:R-:W-:Y:S02]  /*5f10*/  SHF.L.U32 R2, R3, 0x1f, RZ ;  /* 0x0000001f03027819 */ /* 0x000fe400000006ff */
[----:B0-----:R-:W-:-:S05]  /*5f20*/  LEA R5, R5, R0, 0x18 ;  /* 0x0000000005057211 */ /* 0x001fca00078ec0ff */
[----:B------:R-:W-:-:S04]  /*5f30*/  VIADD R5, R5, 0x38 ;  /* 0x0000003805057836 */ /* 0x000fc80000000000 */
[C---:B------:R-:W-:Y:S02]  /*5f40*/  IMAD R7, R8.reuse, 0x8, R5 ;  /* 0x0000000808077824 */ /* 0x040fe400078e0205 */
[----:B------:R-:W-:Y:S02]  /*5f50*/  VIADD R8, R8, 0x1 ;  /* 0x0000000108087836 */ /* 0x000fe40000000000 */
[----:B------:R-:W0:Y:S03]  /*5f60*/  SYNCS.PHASECHK.TRANS64.TRYWAIT P0, [R7+URZ], R2 ;  /* 0x00000002070075a7 */ /* 0x000e26000800017f */
[----:B------:R-:W-:-:S04]  /*5f70*/  ISETP.NE.AND P1, PT, R8, 0x7, PT ;  /* 0x000000070800780c */ /* 0x000fc80003f25270 */
[----:B------:R-:W-:Y:S02]  /*5f80*/  SEL R0, RZ, 0x1, P1 ;  /* 0x00000001ff007807 */ /* 0x000fe40000800000 */
[----:B------:R-:W-:Y:S02]  /*5f90*/  SEL R8, R8, RZ, P1 ;  /* 0x000000ff08087207 */ /* 0x000fe40000800000 */
[----:B------:R-:W-:-:S03]  /*5fa0*/  LOP3.LUT R9, R3, R0, RZ, 0x3c, !PT ;  /* 0x0000000003097212 */ /* 0x000fc600078e3cff */
[----:B------:R-:W-:Y:S01]  /*5fb0*/  IMAD R6, R8, 0x8, R5 ;  /* 0x0000000808067824 */ /* 0x000fe200078e0205 */
[----:B------:R-:W-:Y:S01]  /*5fc0*/  SHF.L.U32 R3, R9, 0x1f, RZ ;  /* 0x0000001f09037819 */ /* 0x000fe200000006ff */
[----:B0-----:R-:W-:Y:S06]  /*5fd0*/  @!P0 BRA `(.L_x_122) ;  /* 0x00000004007c8947 */ /* 0x001fec0003800000 */
.L_x_138:
[----:B------:R-:W1:Y:S01]  /*5fe0*/  SYNCS.PHASECHK.TRANS64.TRYWAIT P0, [R6+URZ], R3 ;  /* 0x00000003060075a7 */ /* 0x000e62000800017f */
[----:B------:R-:W-:-:S05]  /*5ff0*/  VIADD R0, R8, 0x1 ;  /* 0x0000000108007836 */ /* 0x000fca0000000000 */
[----:B------:R-:W-:-:S04]  /*6000*/  ISETP.NE.AND P1, PT, R0, 0x7, PT ;  /* 0x000000070000780c */ /* 0x000fc80003f25270 */
[----:B0-----:R-:W-:Y:S02]  /*6010*/  SEL R2, RZ, 0x1, P1 ;  /* 0x00000001ff027807 */ /* 0x001fe40000800000 */
[----:B------:R-:W-:Y:S02]  /*6020*/  SEL R0, R0, RZ, P1 ;  /* 0x000000ff00007207 */ /* 0x000fe40000800000 */
[----:B------:R-:W-:-:S03]  /*6030*/  LOP3.LUT R9, R9, R2, RZ, 0x3c, !PT ;  /* 0x0000000209097212 */ /* 0x000fc600078e3cff */
[----:B------:R-:W-:Y:S01]  /*6040*/  IMAD R7, R0, 0x8, R5 ;  /* 0x0000000800077824 */ /* 0x000fe200078e0205 */
[----:B------:R-:W-:Y:S01]  /*6050*/  SHF.L.U32 R4, R9, 0x1f, RZ ;  /* 0x0000001f09047819 */ /* 0x000fe200000006ff */
[----:B-1----:R-:W-:Y:S06]  /*6060*/  @!P0 BRA `(.L_x_123) ;  /* 0x00000004006c8947 */ /* 0x002fec0003800000 */
.L_x_139:
[----:B------:R-:W1:Y:S01]  /*6070*/  SYNCS.PHASECHK.TRANS64.TRYWAIT P0, [R7+URZ], R4 ;  /* 0x00000004070075a7 */ /* 0x000e62000800017f */
[----:B------:R-:W-:-:S05]  /*6080*/  VIADD R0, R0, 0x1 ;  /* 0x0000000100007836 */ /* 0x000fca0000000000 */
[----:B------:R-:W-:-:S04]  /*6090*/  ISETP.NE.AND P1, PT, R0, 0x7, PT ;  /* 0x000000070000780c */ /* 0x000fc80003f25270 */
[----:B------:R-:W-:Y:S02]  /*60a0*/  SEL R2, RZ, 0x1, P1 ;  /* 0x00000001ff027807 */ /* 0x000fe40000800000 */
[----:B------:R-:W-:Y:S02]  /*60b0*/  SEL R0, R0, RZ, P1 ;  /* 0x000000ff00007207 */ /* 0x000fe40000800000 */
[----:B------:R-:W-:-:S03]  /*60c0*/  LOP3.LUT R9, R9, R2, RZ, 0x3c, !PT ;  /* 0x0000000209097212 */ /* 0x000fc600078e3cff */
[----:B0-----:R-:W-:Y:S01]  /*60d0*/  IMAD R6, R0, 0x8, R5 ;  /* 0x0000000800067824 */ /* 0x001fe200078e0205 */
[----:B------:R-:W-:Y:S01]  /*60e0*/  SHF.L.U32 R3, R9, 0x1f, RZ ;  /* 0x0000001f09037819 */ /* 0x000fe200000006ff */
[----:B-1----:R-:W-:Y:S06]  /*60f0*/  @!P0 BRA `(.L_x_124) ;  /* 0x00000004005c8947 */ /* 0x002fec0003800000 */
.L_x_140:
        /* <DEDUP_REMOVED lines=9> */
.L_x_141:
        /* <DEDUP_REMOVED lines=9> */
.L_x_142:
[----:B------:R-:W1:Y:S01]  /*6220*/  SYNCS.PHASECHK.TRANS64.TRYWAIT P0, [R6+URZ], R3 ;  /* 0x00000003060075a7 */ /* 0x000e62000800017f */
[----:B------:R-:W-:-:S05]  /*6230*/  VIADD R0, R0, 0x1 ;  /* 0x0000000100007836 */ /* 0x000fca0000000000 */
[----:B------:R-:W-:-:S04]  /*6240*/  ISETP.NE.AND P1, PT, R0, 0x7, PT ;  /* 0x000000070000780c */ /* 0x000fc80003f25270 */
[----:B------:R-:W-:Y:S02]  /*6250*/  SEL R2, RZ, 0x1, P1 ;  /* 0x00000001ff027807 */ /* 0x000fe40000800000 */
[----:B------:R-:W-:Y:S02]  /*6260*/  SEL R0, R0, RZ, P1 ;  /* 0x000000ff00007207 */ /* 0x000fe40000800000 */
[----:B------:R-:W-:Y:S01]  /*6270*/  LOP3.LUT R2, R9, R2, RZ, 0x3c, !PT ;  /* 0x0000000209027212 */ /* 0x000fe200078e3cff */
[----:B-1----:R-:W-:Y:S06]  /*6280*/  @!P0 BRA `(.L_x_127) ;  /* 0x0000000400348947 */ /* 0x002fec0003800000 */
.L_x_143:
[----:B------:R-:W-:Y:S01]  /*6290*/  IMAD R5, R0, 0x8, R5 ;  /* 0x0000000800057824 */ /* 0x000fe200078e0205 */
[----:B------:R-:W-:-:S07]  /*62a0*/  SHF.L.U32 R0, R2, 0x1f, RZ ;  /* 0x0000001f02007819 */ /* 0x000fce00000006ff */
.L_x_128:
[----:B--2---:R2:W3:Y:S02]  /*62b0*/  SYNCS.PHASECHK.TRANS64.TRYWAIT P0, [R5+URZ], R0 ;  /* 0x00000000050075a7 */ /* 0x0044e4000800017f */
[----:B---3--:R-:W-:Y:S05]  /*62c0*/  @!P0 NANOSLEEP.SYNCS 0x989680 ;  /* 0x009896800000895d */ /* 0x008fea0003900000 */
[----:B------:R-:W3:Y:S02]  /*62d0*/  @!P0 SYNCS.PHASECHK.TRANS64 P0, [R5+URZ], R0 ;  /* 0x00000000050085a7 */ /* 0x000ee4000800007f */
[----:B---3--:R-:W-:Y:S05]  /*62e0*/  @!P0 BRA `(.L_x_128) ;  /* 0xfffffffc00f08947 */ /* 0x008fea000383ffff */
.L_x_120:
[----:B------:R-:W-:Y:S05]  /*62f0*/  BSYNC B0 ;  /* 0x0000000000007941 */ /* 0x000fea0003800000 */
.L_x_119:
[----:B------:R-:W-:Y:S05]  /*6300*/  EXIT ;  /* 0x000000000000794d */ /* 0x000fea0003800000 */
.L_x_19:
[----:B0-----:R-:W-:-:S04]  /*6310*/  IMAD.U32 R3, RZ, RZ, UR43 ;  /* 0x0000002bff037e24 */ /* 0x001fc8000f8e00ff */
[----:B------:R0:W1:Y:S03]  /*6320*/  SYNCS.PHASECHK.TRANS64.TRYWAIT P0, [R3+URZ+-0x8], R0 ;  /* 0xfffff800030075a7 */ /* 0x000066000800017f */
[----:B-1----:R-:W-:Y:S05]  /*6330*/  @!P0 NANOSLEEP.SYNCS 0x989680 ;  /* 0x009896800000895d */ /* 0x002fea0003900000 */
[----:B------:R-:W1:Y:S02]  /*6340*/  @!P0 SYNCS.PHASECHK.TRANS64 P0, [R3+URZ+-0x8], R0 ;  /* 0xfffff800030085a7 */ /* 0x000e64000800007f */
[----:B-1----:R-:W-:Y:S05]  /*6350*/  @!P0 BRA `(.L_x_19) ;  /* 0xfffffffc00ec8947 */ /* 0x002fea000383ffff */
[----:B------:R-:W-:Y:S05]  /*6360*/  BRA `(.L_x_129) ;  /* 0xffffffb400587947 */ /* 0x000fea000383ffff */
.L_x_24:
[----:B-1----:R1:W2:Y:S02]  /*6370*/  SYNCS.PHASECHK.TRANS64.TRYWAIT P1, [R3+URZ], R0 ;  /* 0x00000000030075a7 */ /* 0x0022a4000802017f */
[----:B--2---:R-:W-:Y:S05]  /*6380*/  @!P1 NANOSLEEP.SYNCS 0x989680 ;  /* 0x009896800000995d */ /* 0x004fea0003900000 */
[----:B------:R-:W2:Y:S02]  /*6390*/  @!P1 SYNCS.PHASECHK.TRANS64 P1, [R3+URZ], R0 ;  /* 0x00000000030095a7 */ /* 0x000ea4000802007f */
[----:B--2---:R-:W-:Y:S05]  /*63a0*/  @!P1 BRA `(.L_x_24) ;  /* 0xfffffffc00f09947 */ /* 0x004fea000383ffff */
[----:B------:R-:W-:Y:S05]  /*63b0*/  BRA `(.L_x_23) ;  /* 0xffffffb400c47947 */ /* 0x000fea000383ffff */
.L_x_29:
[----:B-1----:R-:W-:-:S04]  /*63c0*/  IMAD.U32 R5, RZ, RZ, UR4 ;  /* 0x00000004ff057e24 */ /* 0x002fc8000f8e00ff */
[----:B------:R1:W2:Y:S03]  /*63d0*/  SYNCS.PHASECHK.TRANS64.TRYWAIT P1, [R5+URZ], R4 ;  /* 0x00000004050075a7 */ /* 0x0002a6000802017f */
[----:B--2---:R-:W-:Y:S05]  /*63e0*/  @!P1 NANOSLEEP.SYNCS 0x989680 ;  /* 0x009896800000995d */ /* 0x004fea0003900000 */
[----:B------:R-:W2:Y:S02]  /*63f0*/  @!P1 SYNCS.PHASECHK.TRANS64 P1, [R5+URZ], R4 ;  /* 0x00000004050095a7 */ /* 0x000ea4000802007f */
[----:B--2---:R-:W-:Y:S05]  /*6400*/  @!P1 BRA `(.L_x_29) ;  /* 0xfffffffc00ec9947 */ /* 0x004fea000383ffff */
[----:B------:R-:W-:Y:S05]  /*6410*/  BRA `(.L_x_28) ;  /* 0xffffffb800ec7947 */ /* 0x000fea000383ffff */
.L_x_37:
[----:B0-----:R-:W-:-:S04]  /*6420*/  IMAD.U32 R3, RZ, RZ, UR43 ;  /* 0x0000002bff037e24 */ /* 0x001fc8000f8e00ff */
[----:B------:R0:W1:Y:S03]  /*6430*/  SYNCS.PHASECHK.TRANS64.TRYWAIT P0, [R3+URZ+0x8], R0 ;  /* 0x00000800030075a7 */ /* 0x000066000800017f */
[----:B-1----:R-:W-:Y:S05]  /*6440*/  @!P0 NANOSLEEP.SYNCS 0x989680 ;  /* 0x009896800000895d */ /* 0x002fea0003900000 */
[----:B------:R-:W1:Y:S02]  /*6450*/  @!P0 SYNCS.PHASECHK.TRANS64 P0, [R3+URZ+0x8], R0 ;  /* 0x00000800030085a7 */ /* 0x000e64000800007f */
[----:B-1----:R-:W-:Y:S05]  /*6460*/  @!P0 BRA `(.L_x_37) ;  /* 0xfffffffc00ec8947 */ /* 0x002fea000383ffff */
[----:B------:R-:W-:Y:S05]  /*6470*/  BRA `(.L_x_130) ;  /* 0xffffffc000b07947 */ /* 0x000fea000383ffff */
.L_x_106:
[----:B------:R-:W-:Y:S01]  /*6480*/  BSSY B1, `(.L_x_131) ;  /* 0x0000006000017945 */ /* 0x000fe20003800000 */
[----:B------:R-:W-:-:S07]  /*6490*/  IMAD.MOV.U32 R15, RZ, RZ, -0x1 ;  /* 0xffffffffff0f7424 */ /* 0x000fce00078e00ff */
[----:B-----5:R-:W-:Y:S05]  /*64a0*/  WARPSYNC.COLLECTIVE R15, `(.L_x_132) ;  /* 0x000000000f0c7348 */ /* 0x020fea0003c00000 */
[----:B------:R-:W-:Y:S02]  /*64b0*/  ELECT P6, UR62, PT ;  /* 0x00000000003e782f */ /* 0x000fe400038c0000 */
[----:B------:R-:W-:Y:S01]  /*64c0*/  MOV R14, UR62 ;  /* 0x0000003e000e7c02 */ /* 0x000fe20008000f00 */
[----:B-----5:R-:W-:Y:S10]  /*64d0*/  ENDCOLLECTIVE ;  /* 0x000000000000791b */ /* 0x020ff40003800000 */
.L_x_132:
[----:B------:R-:W-:Y:S05]  /*64e0*/  BSYNC B1 ;  /* 0x0000000000017941 */ /* 0x000fea0003800000 */
.L_x_131:
[----:B------:R-:W-:Y:S05]  /*64f0*/  BRA `(.L_x_133) ;  /* 0xffffffec005c7947 */ /* 0x000fea000383ffff */
.L_x_109:
[----:B-1----:R1:W2:Y:S02]  /*6500*/  SYNCS.PHASECHK.TRANS64.TRYWAIT P1, [R13+URZ+0x38], R6 ;  /* 0x000038060d0075a7 */ /* 0x0022a4000802017f */
[----:B--2---:R-:W-:Y:S05]  /*6510*/  @!P1 NANOSLEEP.SYNCS 0x989680 ;  /* 0x009896800000995d */ /* 0x004fea0003900000 */
[----:B------:R-:W2:Y:S02]  /*6520*/  @!P1 SYNCS.PHASECHK.TRANS64 P1, [R13+URZ+0x38], R6 ;  /* 0x000038060d0095a7 */ /* 0x000ea4000802007f */
[----:B--2---:R-:W-:Y:S05]  /*6530*/  @!P1 BRA `(.L_x_109) ;  /* 0xfffffffc00f09947 */ /* 0x004fea000383ffff */
[----:B------:R-:W-:Y:S05]  /*6540*/  BRA `(.L_x_134) ;  /* 0xffffffec00907947 */ /* 0x000fea000383ffff */
.L_x_118:
[----:B------:R-:W-:Y:S01]  /*6550*/  BSSY B0, `(.L_x_135) ;  /* 0x0000006000007945 */ /* 0x000fe20003800000 */
[----:B------:R-:W-:-:S07]  /*6560*/  IMAD.MOV.U32 R15, RZ, RZ, -0x1 ;  /* 0xffffffffff0f7424 */ /* 0x000fce00078e00ff */
[----:B-----5:R-:W-:Y:S05]  /*6570*/  WARPSYNC.COLLECTIVE R15, `(.L_x_136) ;  /* 0x000000000f0c7348 */ /* 0x020fea0003c00000 */
[----:B------:R-:W-:Y:S02]  /*6580*/  ELECT P6, UR62, PT ;  /* 0x00000000003e782f */ /* 0x000fe400038c0000 */
[----:B------:R-:W-:Y:S01]  /*6590*/  MOV R14, UR62 ;  /* 0x0000003e000e7c02 */ /* 0x000fe20008000f00 */
[----:B-----5:R-:W-:Y:S10]  /*65a0*/  ENDCOLLECTIVE ;  /* 0x000000000000791b */ /* 0x020ff40003800000 */
.L_x_136:
[----:B------:R-:W-:Y:S05]  /*65b0*/  BSYNC B0 ;  /* 0x0000000000007941 */ /* 0x000fea0003800000 */
.L_x_135:
[----:B------:R-:W-:Y:S05]  /*65c0*/  BRA `(.L_x_137) ;  /* 0xfffffff800307947 */ /* 0x000fea000383ffff */
.L_x_122:
[----:B0-----:R0:W1:Y:S02]  /*65d0*/  SYNCS.PHASECHK.TRANS64.TRYWAIT P0, [R7+URZ], R2 ;  /* 0x00000002070075a7 */ /* 0x001064000800017f */
[----:B-1----:R-:W-:Y:S05]  /*65e0*/  @!P0 NANOSLEEP.SYNCS 0x989680 ;  /* 0x009896800000895d */ /* 0x002fea0003900000 */
[----:B------:R-:W1:Y:S02]  /*65f0*/  @!P0 SYNCS.PHASECHK.TRANS64 P0, [R7+URZ], R2 ;  /* 0x00000002070085a7 */ /* 0x000e64000800007f */
[----:B-1----:R-:W-:Y:S05]  /*6600*/  @!P0 BRA `(.L_x_122) ;  /* 0xfffffffc00f08947 */ /* 0x002fea000383ffff */
[----:B------:R-:W-:Y:S05]  /*6610*/  BRA `(.L_x_138) ;  /* 0xfffffff800707947 */ /* 0x000fea000383ffff */
.L_x_123:
[----:B0-----:R0:W1:Y:S02]  /*6620*/  SYNCS.PHASECHK.TRANS64.TRYWAIT P0, [R6+URZ], R3 ;  /* 0x00000003060075a7 */ /* 0x001064000800017f */
[----:B-1----:R-:W-:Y:S05]  /*6630*/  @!P0 NANOSLEEP.SYNCS 0x989680 ;  /* 0x009896800000895d */ /* 0x002fea0003900000 */
[----:B------:R-:W1:Y:S02]  /*6640*/  @!P0 SYNCS.PHASECHK.TRANS64 P0, [R6+URZ], R3 ;  /* 0x00000003060085a7 */ /* 0x000e64000800007f */
[----:B-1----:R-:W-:Y:S05]  /*6650*/  @!P0 BRA `(.L_x_123) ;  /* 0xfffffffc00f08947 */ /* 0x002fea000383ffff */
[----:B------:R-:W-:Y:S05]  /*6660*/  BRA `(.L_x_139) ;  /* 0xfffffff800807947 */ /* 0x000fea000383ffff */
.L_x_124:
[----:B0-----:R0:W1:Y:S02]  /*6670*/  SYNCS.PHASECHK.TRANS64.TRYWAIT P0, [R7+URZ], R4 ;  /* 0x00000004070075a7 */ /* 0x001064000800017f */
[----:B-1----:R-:W-:Y:S05]  /*6680*/  @!P0 NANOSLEEP.SYNCS 0x989680 ;  /* 0x009896800000895d */ /* 0x002fea0003900000 */
[----:B------:R-:W1:Y:S02]  /*6690*/  @!P0 SYNCS.PHASECHK.TRANS64 P0, [R7+URZ], R4 ;  /* 0x00000004070085a7 */ /* 0x000e64000800007f */
[----:B-1----:R-:W-:Y:S05]  /*66a0*/  @!P0 BRA `(.L_x_124) ;  /* 0xfffffffc00f08947 */ /* 0x002fea000383ffff */
[----:B------:R-:W-:Y:S05]  /*66b0*/  BRA `(.L_x_140) ;  /* 0xfffffff800907947 */ /* 0x000fea000383ffff */
.L_x_125:
[----:B0-----:R0:W1:Y:S02]  /*66c0*/  SYNCS.PHASECHK.TRANS64.TRYWAIT P0, [R6+URZ], R3 ;  /* 0x00000003060075a7 */ /* 0x001064000800017f */
[----:B-1----:R-:W-:Y:S05]  /*66d0*/  @!P0 NANOSLEEP.SYNCS 0x989680 ;  /* 0x009896800000895d */ /* 0x002fea0003900000 */
[----:B------:R-:W1:Y:S02]  /*66e0*/  @!P0 SYNCS.PHASECHK.TRANS64 P0, [R6+URZ], R3 ;  /* 0x00000003060085a7 */ /* 0x000e64000800007f */
[----:B-1----:R-:W-:Y:S05]  /*66f0*/  @!P0 BRA `(.L_x_125) ;  /* 0xfffffffc00f08947 */ /* 0x002fea000383ffff */
[----:B------:R-:W-:Y:S05]  /*6700*/  BRA `(.L_x_141) ;  /* 0xfffffff800a07947 */ /* 0x000fea000383ffff */
.L_x_126:
[----:B0-----:R0:W1:Y:S02]  /*6710*/  SYNCS.PHASECHK.TRANS64.TRYWAIT P0, [R7+URZ], R4 ;  /* 0x00000004070075a7 */ /* 0x001064000800017f */
[----:B-1----:R-:W-:Y:S05]  /*6720*/  @!P0 NANOSLEEP.SYNCS 0x989680 ;  /* 0x009896800000895d */ /* 0x002fea0003900000 */
[----:B------:R-:W1:Y:S02]  /*6730*/  @!P0 SYNCS.PHASECHK.TRANS64 P0, [R7+URZ], R4 ;  /* 0x00000004070085a7 */ /* 0x000e64000800007f */
[----:B-1----:R-:W-:Y:S05]  /*6740*/  @!P0 BRA `(.L_x_126) ;  /* 0xfffffffc00f08947 */ /* 0x002fea000383ffff */
[----:B------:R-:W-:Y:S05]  /*6750*/  BRA `(.L_x_142) ;  /* 0xfffffff800b07947 */ /* 0x000fea000383ffff */
.L_x_127:
[----:B-1----:R1:W2:Y:S02]  /*6760*/  SYNCS.PHASECHK.TRANS64.TRYWAIT P0, [R6+URZ], R3 ;  /* 0x00000003060075a7 */ /* 0x0022a4000800017f */
[----:B--2---:R-:W-:Y:S05]  /*6770*/  @!P0 NANOSLEEP.SYNCS 0x989680 ;  /* 0x009896800000895d */ /* 0x004fea0003900000 */
[----:B------:R-:W2:Y:S02]  /*6780*/  @!P0 SYNCS.PHASECHK.TRANS64 P0, [R6+URZ], R3 ;  /* 0x00000003060085a7 */ /* 0x000ea4000800007f */
[----:B--2---:R-:W-:Y:S05]  /*6790*/  @!P0 BRA `(.L_x_127) ;  /* 0xfffffffc00f08947 */ /* 0x004fea000383ffff */
[----:B------:R-:W-:Y:S05]  /*67a0*/  BRA `(.L_x_143) ;  /* 0xfffffff800b87947 */ /* 0x000fea000383ffff */
.L_x_144:
[----:B------:R-:W-:-:S00]  /*67b0*/  BRA `(.L_x_144) ;  /* 0xfffffffc00fc7947 */ /* 0x000fc0000383ffff */
[----:B------:R-:W-:-:S00]  /*67c0*/  NOP ;  /* 0x0000000000007918 */ /* 0x000fc00000000000 */
        /* <DEDUP_REMOVED lines=11> */
.L_x_145:


//--------------------- .nv.global.init           --------------------------
	.section	.nv.global.init,"aw",@progbits
.nv.global.init:
	.type		$str$22,@object
	.size		$str$22,($str$23 - $str$22)
$str$22:
        /*0000*/ 	.byte	0x6b, 0x5f, 0x74, 0x69, 0x6c, 0x65, 0x5f, 0x63, 0x6f, 0x75, 0x6e, 0x74, 0x20, 0x3e, 0x3d, 0x20
        /*0010*/ 	.byte	0x31, 0x00
	.type		$str$23,@object
	.size		$str$23,(__unnamed_1 - $str$23)
$str$23:
        /*0012*/ 	.byte	0x2f, 0x74, 0x6d, 0x70, 0x2f, 0x63, 0x75, 0x74, 0x6c, 0x61, 0x73, 0x73, 0x5f, 0x73, 0x77, 0x65
        /*0022*/ 	.byte	0x65, 0x70, 0x5f, 0x73, 0x72, 0x63, 0x2f, 0x69, 0x6e, 0x63, 0x6c, 0x75, 0x64, 0x65, 0x2f, 0x63
        /*0032*/ 	.byte	0x75, 0x74, 0x6c, 0x61, 0x73, 0x73, 0x2f, 0x67, 0x65, 0x6d, 0x6d, 0x2f, 0x63, 0x6f, 0x6c, 0x6c
        /*0042*/ 	.byte	0x65, 0x63, 0x74, 0x69, 0x76, 0x65, 0x2f, 0x73, 0x6d, 0x39, 0x30, 0x5f, 0x6d, 0x6d, 0x61, 0x5f
        /*0052*/ 	.byte	0x74, 0x6d, 0x61, 0x5f, 0x67, 0x6d, 0x6d, 0x61, 0x5f, 0x73, 0x73, 0x5f, 0x77, 0x61, 0x72, 0x70
        /*0062*/ 	.byte	0x73, 0x70, 0x65, 0x63, 0x69, 0x61, 0x6c, 0x69, 0x7a, 0x65, 0x64, 0x2e, 0x68, 0x70, 0x70, 0x00
	.type		__unnamed_1,@object
	.size		__unnamed_1,(.L_0 - __unnamed_1)
__unnamed_1:
        /*0072*/ 	.byte	0x76, 0x6f, 0x69, 0x64, 0x20, 0x63, 0x75, 0x74, 0x6c, 0x61, 0x73, 0x73, 0x3a, 0x3a, 0x67, 0x65
        /* <DEDUP_REMOVED lines=180> */
        /*0bc2*/ 	.byte	0x64, 0x65, 0x6e, 0x74, 0x69, 0x74, 0x79, 0x5d, 0x00
.L_0:


//--------------------- .nv.shared._ZN7cutlass13device_kernelINS_4gemm6kernel13GemmUniversalIN4cute5tupleIJiiiiEEENS1_10collective13CollectiveMmaINS1_34MainloopSm90TmaGmmaWarpSpecializedILi7ENS5_IJNS4_1CILi4EEENSA_ILi1EEESC_EEENS1_32KernelTmaWarpSpecializedPingpongEEENS5_IJNSA_ILi64EEESG_NSA_ILi128EEEEEENS_10bfloat16_tENS5_IJlSC_lEEESJ_SK_NS4_8TiledMMAINS4_8MMA_AtomIJNS4_4SM904GMMA27MMA_64x64x16_F32BF16BF16_SSILNSO_5MajorE0ELSQ_0ELNSO_7ScaleInE1ELSR_1EEEEEENS4_6LayoutINS5_IJSC_SC_SC_EEENS5_IJNSA_ILi0EEESW_SW_EEEEENS5_IJNS4_10UnderscoreESZ_SZ_EEEEENS4_13SM90_TMA_LOADENS4_14ComposedLayoutINS4_7SwizzleILi3ELi4ELi3EEENS4_18smem_ptr_flag_bitsILi16EEENSU_INS5_IJNSA_ILi8EEESG_EEENS5_IJSG_SC_EEEEEEEvNS4_8identityENS4_23SM90_TMA_LOAD_MULTICASTES1C_vS1D_EENS_8epilogue10collective6detail29Sm90TmaWarpSpecializedAdapterINS1H_15DefaultEpilogueISJ_SK_SK_NS1G_6thread17LinearCombinationISJ_Li1EffLNS1L_9ScaleType4KindE0ELNS_15FloatRoundStyleE2ESJ_EENS1_15EpilogueDefaultEEEEEvvEEEEvNT_6ParamsE --------------------------
	.section	.nv.shared._ZN7cutlass13device_kernelINS_4gemm6kernel13GemmUniversalIN4cute5tupleIJiiiiEEENS1_10collective13CollectiveMmaINS1_34MainloopSm90TmaGmmaWarpSpecializedILi7ENS5_IJNS4_1CILi4EEENSA_ILi1EEESC_EEENS1_32KernelTmaWarpSpecializedPingpongEEENS5_IJNSA_ILi64EEESG_NSA_ILi128EEEEEENS_10bfloat16_tENS5_IJlSC_lEEESJ_SK_NS4_8TiledMMAINS4_8MMA_AtomIJNS4_4SM904GMMA27MMA_64x64x16_F32BF16BF16_SSILNSO_5MajorE0ELSQ_0ELNSO_7ScaleInE1ELSR_1EEEEEENS4_6LayoutINS5_IJSC_SC_SC_EEENS5_IJNSA_ILi0EEESW_SW_EEEEENS5_IJNS4_10UnderscoreESZ_SZ_EEEEENS4_13SM90_TMA_LOADENS4_14ComposedLayoutINS4_7SwizzleILi3ELi4ELi3EEENS4_18smem_ptr_flag_bitsILi16EEENSU_INS5_IJNSA_ILi8EEESG_EEENS5_IJSG_SC_EEEEEEEvNS4_8identityENS4_23SM90_TMA_LOAD_MULTICASTES1C_vS1D_EENS_8epilogue10collective6detail29Sm90TmaWarpSpecializedAdapterINS1H_15DefaultEpilogueISJ_SK_SK_NS1G_6thread17LinearCombinationISJ_Li1EffLNS1L_9ScaleType4KindE0ELNS_15FloatRoundStyleE2ESJ_EENS1_15EpilogueDefaultEEEEEvvEEEEvNT_6ParamsE,"aw",@nobits
	.sectionflags	@""
	.align	16
	.zero		1024


//--------------------- .nv.shared.reserved.0     --------------------------
	.section	.nv.shared.reserved.0,"aw",@nobits
	.weak		__nv_reservedSMEM_offset_0_alias
	.size		__nv_reservedSMEM_offset_0_alias, 0, 0
	.other		__nv_reservedSMEM_offset_0_alias,@"STO_CUDA_RESERVED_SHARED STV_DEFAULT"
__nv_reservedSMEM_offset_0_alias:
	.zero		0


//--------------------- .nv.global                --------------------------
	.section	.nv.global,"aw",@nobits
.nv.global:
	.type		_ZN40_INTERNAL_cc56324d_4_k_cu_66b68e7e_181194cute1_E,@object
	.size		_ZN40_INTERNAL_cc56324d_4_k_cu_66b68e7e_181194cute1_E,(_ZN40_INTERNAL_cc56324d_4_k_cu_66b68e7e_181194cuda3std3__45__cpo6cbeginE - _ZN40_INTERNAL_cc56324d_4_k_cu_66b68e7e_181194cute1_E)
_ZN40_INTERNAL_cc56324d_4_k_cu_66b68e7e_181194cute1_E:
	.zero		1
	.type		_ZN40_INTERNAL_cc56324d_4_k_cu_66b68e7e_181194cuda3std3__45__cpo6cbeginE,@object
	.size		_ZN40_INTERNAL_cc56324d_4_k_cu_66b68e7e_181194cuda3std3__45__cpo6cbeginE,(_ZN40_INTERNAL_cc56324d_4_k_cu_66b68e7e_181194cuda3std3__48in_placeE - _ZN40_INTERNAL_cc56324d_4_k_cu_66b68e7e_181194cuda3std3__45__cpo6cbeginE)
_ZN40_INTERNAL_cc56324d_4_k_cu_66b68e7e_181194cuda3std3__45__cpo6cbeginE:
	.zero		1
	.type		_ZN40_INTERNAL_cc56324d_4_k_cu_66b68e7e_181194cuda3std3__48in_placeE,@object
	.size		_ZN40_INTERNAL_cc56324d_4_k_cu_66b68e7e_181194cuda3std3__48in_placeE,(_ZN40_INTERNAL_cc56324d_4_k_cu_66b68e7e_181194cuda3std6ranges3__45__cpo9iter_moveE - _ZN40_INTERNAL_cc56324d_4_k_cu_66b68e7e_181194cuda3std3__48in_placeE)
_ZN40_INTERNAL_cc56324d_4_k_cu_66b68e7e_181194cuda3std3__48in_placeE:
	.zero		1
	.type		_ZN40_INTERNAL_cc56324d_4_k_cu_66b68e7e_181194cuda3std6ranges3__45__cpo9iter_moveE,@object
	.size		_ZN40_INTERNAL_cc56324d_4_k_cu_66b68e7e_181194cuda3std6ranges3__45__cpo9iter_moveE,(_ZN40_INTERNAL_cc56324d_4_k_cu_66b68e7e_181194cuda3std3__45__cpo5beginE - _ZN40_INTERNAL_cc56324d_4_k_cu_66b68e7e_181194cuda3std6ranges3__45__cpo9iter_moveE)
_ZN40_INTERNAL_cc56324d_4_k_cu_66b68e7e_181194cuda3std6ranges3__45__cpo9iter_moveE:
	.zero		1
	.type		_ZN40_INTERNAL_cc56324d_4_k_cu_66b68e7e_181194cuda3std3__45__cpo5beginE,@object
	.size		_ZN40_INTERNAL_cc56324d_4_k_cu_66b68e7e_181194cuda3std3__45__cpo5beginE,(_ZN40_INTERNAL_cc56324d_4_k_cu_66b68e7e_181194cuda3std3__442_GLOBAL__N__cc56324d_4_k_cu_66b68e7e_181196ignoreE - _ZN40_INTERNAL_cc56324d_4_k_cu_66b68e7e_181194cuda3std3__45__cpo5beginE)
_ZN40_INTERNAL_cc56324d_4_k_cu_66b68e7e_181194cuda3std3__45__cpo5beginE:
	.zero		1
	.type		_ZN40_INTERNAL_cc56324d_4_k_cu_66b68e7e_181194cuda3std3__442_GLOBAL__N__cc56324d_4_k_cu_66b68e7e_181196ignoreE,@object
	.size		_ZN40_INTERNAL_cc56324d_4_k_cu_66b68e7e_181194cuda3std3__442_GLOBAL__N__cc56324d_4_k_cu_66b68e7e_181196ignoreE,(_ZN40_INTERNAL_cc56324d_4_k_cu_66b68e7e_181194cute7productE - _ZN40_INTERNAL_cc56324d_4_k_cu_66b68e7e_181194cuda3std3__442_GLOBAL__N__cc56324d_4_k_cu_66b68e7e_181196ignoreE)
_ZN40_INTERNAL_cc56324d_4_k_cu_66b68e7e_181194cuda3std3__442_GLOBAL__N__cc56324d_4_k_cu_66b68e7e_181196ignoreE:
	.zero		1
	.type		_ZN40_INTERNAL_cc56324d_4_k_cu_66b68e7e_181194cute7productE,@object
	.size		_ZN40_INTERNAL_cc56324d_4_k_cu_66b68e7e_181194cute7productE,(_ZN40_INTERNAL_cc56324d_4_k_cu_66b68e7e_181194cuda3std3__45__cpo3endE - _ZN40_INTERNAL_cc56324d_4_k_cu_66b68e7e_181194cute7productE)
_ZN40_INTERNAL_cc56324d_4_k_cu_66b68e7e_181194cute7productE:
	.zero		1
	.type		_ZN40_INTERNAL_cc56324d_4_k_cu_66b68e7e_181194cuda3std3__45__cpo3endE,@object
	.size		_ZN40_INTERNAL_cc56324d_4_k_cu_66b68e7e_181194cuda3std3__45__cpo3endE,(_ZN40_INTERNAL_cc56324d_4_k_cu_66b68e7e_181194cuda3std3__419piecewise_constructE - _ZN40_INTERNAL_cc56324d_4_k_cu_66b68e7e_181194cuda3std3__45__cpo3endE)
_ZN40_INTERNAL_cc56324d_4_k_cu_66b68e7e_181194cuda3std3__45__cpo3endE:
	.zero		1
	.type		_ZN40_INTERNAL_cc56324d_4_k_cu_66b68e7e_181194cuda3std3__419piecewise_constructE,@object
	.size		_ZN40_INTERNAL_cc56324d_4_k_cu_66b68e7e_181194cuda3std3__419piecewise_constructE,(_ZN40_INTERNAL_cc56324d_4_k_cu_66b68e7e_181194cuda3std3__45__cpo4cendE - _ZN40_INTERNAL_cc56324d_4_k_cu_66b68e7e_181194cuda3std3__419piecewise_constructE)
_ZN40_INTERNAL_cc56324d_4_k_cu_66b68e7e_181194cuda3std3__419piecewise_constructE:
	.zero		1
	.type		_ZN40_INTERNAL_cc56324d_4_k_cu_66b68e7e_181194cuda3std3__45__cpo4cendE,@object
	.size		_ZN40_INTERNAL_cc56324d_4_k_cu_66b68e7e_181194cuda3std3__45__cpo4cendE,(_ZN40_INTERNAL_cc56324d_4_k_cu_66b68e7e_181194cuda3std6ranges3__45__cpo4swapE - _ZN40_INTERNAL_cc56324d_4_k_cu_66b68e7e_181194cuda3std3__45__cpo4cendE)
_ZN40_INTERNAL_cc56324d_4_k_cu_66b68e7e_181194cuda3std3__45__cpo4cendE:
	.zero		1
	.type		_ZN40_INTERNAL_cc56324d_4_k_cu_66b68e7e_181194cuda3std6ranges3__45__cpo4swapE,@object
	.size		_ZN40_INTERNAL_cc56324d_4_k_cu_66b68e7e_181194cuda3std6ranges3__45__cpo4swapE,(.L_8 - _ZN40_INTERNAL_cc56324d_4_k_cu_66b68e7e_181194cuda3std6ranges3__45__cpo4swapE)
_ZN40_INTERNAL_cc56324d_4_k_cu_66b68e7e_181194cuda3std6ranges3__45__cpo4swapE:
	.zero		1
.L_8:


//--------------------- .nv.constant0._ZN7cutlass13device_kernelINS_4gemm6kernel13GemmUniversalIN4cute5tupleIJiiiiEEENS1_10collective13CollectiveMmaINS1_34MainloopSm90TmaGmmaWarpSpecializedILi7ENS5_IJNS4_1CILi4EEENSA_ILi1EEESC_EEENS1_32KernelTmaWarpSpecializedPingpongEEENS5_IJNSA_ILi64EEESG_NSA_ILi128EEEEEENS_10bfloat16_tENS5_IJlSC_lEEESJ_SK_NS4_8TiledMMAINS4_8MMA_AtomIJNS4_4SM904GMMA27MMA_64x64x16_F32BF16BF16_SSILNSO_5MajorE0ELSQ_0ELNSO_7ScaleInE1ELSR_1EEEEEENS4_6LayoutINS5_IJSC_SC_SC_EEENS5_IJNSA_ILi0EEESW_SW_EEEEENS5_IJNS4_10UnderscoreESZ_SZ_EEEEENS4_13SM90_TMA_LOADENS4_14ComposedLayoutINS4_7SwizzleILi3ELi4ELi3EEENS4_18smem_ptr_flag_bitsILi16EEENSU_INS5_IJNSA_ILi8EEESG_EEENS5_IJSG_SC_EEEEEEEvNS4_8identityENS4_23SM90_TMA_LOAD_MULTICASTES1C_vS1D_EENS_8epilogue10collective6detail29Sm90TmaWarpSpecializedAdapterINS1H_15DefaultEpilogueISJ_SK_SK_NS1G_6thread17LinearCombinationISJ_Li1EffLNS1L_9ScaleType4KindE0ELNS_15FloatRoundStyleE2ESJ_EENS1_15EpilogueDefaultEEEEEvvEEEEvNT_6ParamsE --------------------------
	.section	.nv.constant0._ZN7cutlass13device_kernelINS_4gemm6kernel13GemmUniversalIN4cute5tupleIJiiiiEEENS1_10collective13CollectiveMmaINS1_34MainloopSm90TmaGmmaWarpSpecializedILi7ENS5_IJNS4_1CILi4EEENSA_ILi1EEESC_EEENS1_32KernelTmaWarpSpecializedPingpongEEENS5_IJNSA_ILi64EEESG_NSA_ILi128EEEEEENS_10bfloat16_tENS5_IJlSC_lEEESJ_SK_NS4_8TiledMMAINS4_8MMA_AtomIJNS4_4SM904GMMA27MMA_64x64x16_F32BF16BF16_SSILNSO_5MajorE0ELSQ_0ELNSO_7ScaleInE1ELSR_1EEEEEENS4_6LayoutINS5_IJSC_SC_SC_EEENS5_IJNSA_ILi0EEESW_SW_EEEEENS5_IJNS4_10UnderscoreESZ_SZ_EEEEENS4_13SM90_TMA_LOADENS4_14ComposedLayoutINS4_7SwizzleILi3ELi4ELi3EEENS4_18smem_ptr_flag_bitsILi16EEENSU_INS5_IJNSA_ILi8EEESG_EEENS5_IJSG_SC_EEEEEEEvNS4_8identityENS4_23SM90_TMA_LOAD_MULTICASTES1C_vS1D_EENS_8epilogue10collective6detail29Sm90TmaWarpSpecializedAdapterINS1H_15DefaultEpilogueISJ_SK_SK_NS1G_6thread17LinearCombinationISJ_Li1EffLNS1L_9ScaleType4KindE0ELNS_15FloatRoundStyleE2ESJ_EENS1_15EpilogueDefaultEEEEEvvEEEEvNT_6ParamsE,"a",@progbits
	.sectionflags	@""
	.align	4
.nv.constant0._ZN7cutlass13device_kernelINS_4gemm6kernel13GemmUniversalIN4cute5tupleIJiiiiEEENS1_10collective13CollectiveMmaINS1_34MainloopSm90TmaGmmaWarpSpecializedILi7ENS5_IJNS4_1CILi4EEENSA_ILi1EEESC_EEENS1_32KernelTmaWarpSpecializedPingpongEEENS5_IJNSA_ILi64EEESG_NSA_ILi128EEEEEENS_10bfloat16_tENS5_IJlSC_lEEESJ_SK_NS4_8TiledMMAINS4_8MMA_AtomIJNS4_4SM904GMMA27MMA_64x64x16_F32BF16BF16_SSILNSO_5MajorE0ELSQ_0ELNSO_7ScaleInE1ELSR_1EEEEEENS4_6LayoutINS5_IJSC_SC_SC_EEENS5_IJNSA_ILi0EEESW_SW_EEEEENS5_IJNS4_10UnderscoreESZ_SZ_EEEEENS4_13SM90_TMA_LOADENS4_14ComposedLayoutINS4_7SwizzleILi3ELi4ELi3EEENS4_18smem_ptr_flag_bitsILi16EEENSU_INS5_IJNSA_ILi8EEESG_EEENS5_IJSG_SC_EEEEEEEvNS4_8identityENS4_23SM90_TMA_LOAD_MULTICASTES1C_vS1D_EENS_8epilogue10collective6detail29Sm90TmaWarpSpecializedAdapterINS1H_15DefaultEpilogueISJ_SK_SK_NS1G_6thread17LinearCombinationISJ_Li1EffLNS1L_9ScaleType4KindE0ELNS_15FloatRoundStyleE2ESJ_EENS1_15EpilogueDefaultEEEEEvvEEEEvNT_6ParamsE:
	.zero		1664


//--------------------- SYMBOLS --------------------------

	.type		.nv.reservedSmem.offset0,@object
	.size		.nv.reservedSmem.offset0,0x4
	.type		__assertfail,@function
